	.target	sm_100a

	.elftype	@"ET_EXEC"


//--------------------- .note.nv.tkinfo           --------------------------
	.section	.note.nv.tkinfo,"",@"SHT_NOTE"
	.sectionflags	@"SHF_NOTE_NV_TKINFO"
	.tkinfo
        /*0018*/ 	.word	0x00000002
        /*0030*/ 	.string	""
        /*0030*/ 	.string	"ptxas"
        /*0030*/ 	.string	"Cuda compilation tools, release 13.0, V13.0.88"
        /*0030*/ 	.string	"Build cuda_13.0.r13.0/compiler.36424714_0"
        /*0030*/ 	.string	"-arch sm_100a -m 64 "



//--------------------- .note.nv.cuinfo           --------------------------
	.section	.note.nv.cuinfo,"",@"SHT_NOTE"
	.sectionflags	@"SHF_NOTE_NV_CUINFO"
        /*0018*/ 	.short	0x0002
        /*001a*/ 	.short	0x0064
        /*001c*/ 	.short	0x0082
	.zero		2


//--------------------- .nv.info                  --------------------------
	.section	.nv.info,"",@"SHT_CUDA_INFO"
	.align	4


	//----- nvinfo : EIATTR_REGCOUNT
	.align		4
        /*0000*/ 	.byte	0x04, 0x2f
        /*0002*/ 	.short	(.L_19 - .L_18)
	.align		4
.L_18:
        /*0004*/ 	.word	index@(_ZN7cutlass13device_kernelINS_4gemm6kernel13GemmUniversalIN4cute5tupleIJiiiiEEENS1_10collective13CollectiveMmaINS1_35MainloopSm100TmaUmmaWarpSpecializedILi5ELi2ELi4ENS5_IJNS4_1CILi2EEESB_NSA_ILi1EEEEEEEENS5_IJNSA_ILi256EEENSA_ILi128EEENSA_ILi32EEEEEENS_12float_e4m3_tENS5_IJlSC_lEEESJ_SK_NS4_8TiledMMAINS4_8MMA_AtomIJNS4_10MMA_TraitsINS4_25SM100_MMA_F8F6F4_2x1SM_SSEJSJ_SJ_fSF_SG_NS4_17integral_constantINS4_4UMMA5MajorELSR_0EEESS_NSP_INSQ_7ScaleInELST_0EEESU_EEEEEENS4_6LayoutINS5_IJSC_SC_SC_EEENS5_IJNSA_ILi0EEESZ_SZ_EEEEENS5_IJNS4_10UnderscoreES12_S12_EEEEENS4_28SM100_TMA_2SM_LOAD_MULTICASTENS4_14ComposedLayoutINS4_7SwizzleILi1ELi4ELi3EEENS4_18smem_ptr_flag_bitsILi8EEENSX_INS5_IJNSA_ILi8EEESH_EEENS5_IJSH_SC_EEEEEEEvNS4_8identityENS4_18SM100_TMA_2SM_LOADES1F_vS1G_EENS_8epilogue10collective18CollectiveEpilogueINS1J_23Sm100TmaWarpSpecializedILi2ELi2ELi64ELb0ELb0EEEJNS5_IJSG_SG_SH_EEENS5_IJNSX_ISG_SC_EENSX_INSA_ILi64EEESC_EEEEESJ_SK_SJ_SK_NS1J_6fusion15FusionCallbacksIS1N_NS1T_17LinearCombinationISJ_fSJ_fLNS_15FloatRoundStyleE2EEES1O_S1S_JEEENS4_5SM1004TMEM4LOAD26SM100_TMEM_LOAD_32dp32b64xENS4_13SM90_TMA_LOADENS16_INS17_ILi2ELi4ELi3EEES1A_NSX_INS5_IJS1B_S1Q_EEENS5_IJS1Q_SC_EEEEEEENS4_39AutoVectorizingCopyWithAssumedAlignmentILi128EEENS4_14SM90_TMA_STOREES28_S2A_S2A_EEEvvEEEEvNT_6ParamsE)
        /*0008*/ 	.word	0x000000cd


	//----- nvinfo : EIATTR_FRAME_SIZE
	.align		4
.L_19:
        /*000c*/ 	.byte	0x04, 0x11
        /*000e*/ 	.short	(.L_21 - .L_20)
	.align		4
.L_20:
        /*0010*/ 	.word	index@($__internal_2_$__cuda_sm10x_tcgen05_guardrail_trap_unallocated_columns_being_dealloced)
        /*0014*/ 	.word	0x00000000


	//----- nvinfo : EIATTR_FRAME_SIZE
	.align		4
.L_21:
        /*0018*/ 	.byte	0x04, 0x11
        /*001a*/ 	.short	(.L_23 - .L_22)
	.align		4
.L_22:
        /*001c*/ 	.word	index@($__internal_1_$__cuda_sm10x_tcgen05_guardrail_trap_phase_invalid_during_alloc)
        /*0020*/ 	.word	0x00000000


	//----- nvinfo : EIATTR_FRAME_SIZE
	.align		4
.L_23:
        /*0024*/ 	.byte	0x04, 0x11
        /*0026*/ 	.short	(.L_25 - .L_24)
	.align		4
.L_24:
        /*0028*/ 	.word	index@($__internal_0_$__cuda_sm10x_tcgen05_guardrail_trap_col_being_dealloced_not_returned_by_alloc)
        /*002c*/ 	.word	0x00000000


	//----- nvinfo : EIATTR_FRAME_SIZE
	.align		4
.L_25:
        /*0030*/ 	.byte	0x04, 0x11
        /*0032*/ 	.short	(.L_27 - .L_26)
	.align		4
.L_26:
        /*0034*/ 	.word	index@(_ZN7cutlass13device_kernelINS_4gemm6kernel13GemmUniversalIN4cute5tupleIJiiiiEEENS1_10collective13CollectiveMmaINS1_35MainloopSm100TmaUmmaWarpSpecializedILi5ELi2ELi4ENS5_IJNS4_1CILi2EEESB_NSA_ILi1EEEEEEEENS5_IJNSA_ILi256EEENSA_ILi128EEENSA_ILi32EEEEEENS_12float_e4m3_tENS5_IJlSC_lEEESJ_SK_NS4_8TiledMMAINS4_8MMA_AtomIJNS4_10MMA_TraitsINS4_25SM100_MMA_F8F6F4_2x1SM_SSEJSJ_SJ_fSF_SG_NS4_17integral_constantINS4_4UMMA5MajorELSR_0EEESS_NSP_INSQ_7ScaleInELST_0EEESU_EEEEEENS4_6LayoutINS5_IJSC_SC_SC_EEENS5_IJNSA_ILi0EEESZ_SZ_EEEEENS5_IJNS4_10UnderscoreES12_S12_EEEEENS4_28SM100_TMA_2SM_LOAD_MULTICASTENS4_14ComposedLayoutINS4_7SwizzleILi1ELi4ELi3EEENS4_18smem_ptr_flag_bitsILi8EEENSX_INS5_IJNSA_ILi8EEESH_EEENS5_IJSH_SC_EEEEEEEvNS4_8identityENS4_18SM100_TMA_2SM_LOADES1F_vS1G_EENS_8epilogue10collective18CollectiveEpilogueINS1J_23Sm100TmaWarpSpecializedILi2ELi2ELi64ELb0ELb0EEEJNS5_IJSG_SG_SH_EEENS5_IJNSX_ISG_SC_EENSX_INSA_ILi64EEESC_EEEEESJ_SK_SJ_SK_NS1J_6fusion15FusionCallbacksIS1N_NS1T_17LinearCombinationISJ_fSJ_fLNS_15FloatRoundStyleE2EEES1O_S1S_JEEENS4_5SM1004TMEM4LOAD26SM100_TMEM_LOAD_32dp32b64xENS4_13SM90_TMA_LOADENS16_INS17_ILi2ELi4ELi3EEES1A_NSX_INS5_IJS1B_S1Q_EEENS5_IJS1Q_SC_EEEEEEENS4_39AutoVectorizingCopyWithAssumedAlignmentILi128EEENS4_14SM90_TMA_STOREES28_S2A_S2A_EEEvvEEEEvNT_6ParamsE)
        /*0038*/ 	.word	0x00000000


	//----- nvinfo : EIATTR_MIN_STACK_SIZE
	.align		4
.L_27:
        /*003c*/ 	.byte	0x04, 0x12
        /*003e*/ 	.short	(.L_29 - .L_28)
	.align		4
.L_28:
        /*0040*/ 	.word	index@(_ZN7cutlass13device_kernelINS_4gemm6kernel13GemmUniversalIN4cute5tupleIJiiiiEEENS1_10collective13CollectiveMmaINS1_35MainloopSm100TmaUmmaWarpSpecializedILi5ELi2ELi4ENS5_IJNS4_1CILi2EEESB_NSA_ILi1EEEEEEEENS5_IJNSA_ILi256EEENSA_ILi128EEENSA_ILi32EEEEEENS_12float_e4m3_tENS5_IJlSC_lEEESJ_SK_NS4_8TiledMMAINS4_8MMA_AtomIJNS4_10MMA_TraitsINS4_25SM100_MMA_F8F6F4_2x1SM_SSEJSJ_SJ_fSF_SG_NS4_17integral_constantINS4_4UMMA5MajorELSR_0EEESS_NSP_INSQ_7ScaleInELST_0EEESU_EEEEEENS4_6LayoutINS5_IJSC_SC_SC_EEENS5_IJNSA_ILi0EEESZ_SZ_EEEEENS5_IJNS4_10UnderscoreES12_S12_EEEEENS4_28SM100_TMA_2SM_LOAD_MULTICASTENS4_14ComposedLayoutINS4_7SwizzleILi1ELi4ELi3EEENS4_18smem_ptr_flag_bitsILi8EEENSX_INS5_IJNSA_ILi8EEESH_EEENS5_IJSH_SC_EEEEEEEvNS4_8identityENS4_18SM100_TMA_2SM_LOADES1F_vS1G_EENS_8epilogue10collective18CollectiveEpilogueINS1J_23Sm100TmaWarpSpecializedILi2ELi2ELi64ELb0ELb0EEEJNS5_IJSG_SG_SH_EEENS5_IJNSX_ISG_SC_EENSX_INSA_ILi64EEESC_EEEEESJ_SK_SJ_SK_NS1J_6fusion15FusionCallbacksIS1N_NS1T_17LinearCombinationISJ_fSJ_fLNS_15FloatRoundStyleE2EEES1O_S1S_JEEENS4_5SM1004TMEM4LOAD26SM100_TMEM_LOAD_32dp32b64xENS4_13SM90_TMA_LOADENS16_INS17_ILi2ELi4ELi3EEES1A_NSX_INS5_IJS1B_S1Q_EEENS5_IJS1Q_SC_EEEEEEENS4_39AutoVectorizingCopyWithAssumedAlignmentILi128EEENS4_14SM90_TMA_STOREES28_S2A_S2A_EEEvvEEEEvNT_6ParamsE)
        /*0044*/ 	.word	0x00000000
.L_29:


//--------------------- .nv.compat                --------------------------
	.section	.nv.compat,"",@"SHT_CUDA_COMPAT_INFO"
	.align	4
        /*0000*/ 	.byte	0x02, 0x09, 0x01, 0x00, 0x02, 0x02, 0x02, 0x00, 0x02, 0x05, 0x05, 0x00, 0x03, 0x07, 0x01, 0x01
        /*0010*/ 	.byte	0x02, 0x03, 0x01, 0x00, 0x02, 0x06, 0x01, 0x00, 0x04, 0x0b, 0x08, 0x00, 0x09, 0x00, 0x00, 0x00
        /*0020*/ 	.byte	0x00, 0x00, 0x00, 0x00


//--------------------- .nv.info._ZN7cutlass13device_kernelINS_4gemm6kernel13GemmUniversalIN4cute5tupleIJiiiiEEENS1_10collective13CollectiveMmaINS1_35MainloopSm100TmaUmmaWarpSpecializedILi5ELi2ELi4ENS5_IJNS4_1CILi2EEESB_NSA_ILi1EEEEEEEENS5_IJNSA_ILi256EEENSA_ILi128EEENSA_ILi32EEEEEENS_12float_e4m3_tENS5_IJlSC_lEEESJ_SK_NS4_8TiledMMAINS4_8MMA_AtomIJNS4_10MMA_TraitsINS4_25SM100_MMA_F8F6F4_2x1SM_SSEJSJ_SJ_fSF_SG_NS4_17integral_constantINS4_4UMMA5MajorELSR_0EEESS_NSP_INSQ_7ScaleInELST_0EEESU_EEEEEENS4_6LayoutINS5_IJSC_SC_SC_EEENS5_IJNSA_ILi0EEESZ_SZ_EEEEENS5_IJNS4_10UnderscoreES12_S12_EEEEENS4_28SM100_TMA_2SM_LOAD_MULTICASTENS4_14ComposedLayoutINS4_7SwizzleILi1ELi4ELi3EEENS4_18smem_ptr_flag_bitsILi8EEENSX_INS5_IJNSA_ILi8EEESH_EEENS5_IJSH_SC_EEEEEEEvNS4_8identityENS4_18SM100_TMA_2SM_LOADES1F_vS1G_EENS_8epilogue10collective18CollectiveEpilogueINS1J_23Sm100TmaWarpSpecializedILi2ELi2ELi64ELb0ELb0EEEJNS5_IJSG_SG_SH_EEENS5_IJNSX_ISG_SC_EENSX_INSA_ILi64EEESC_EEEEESJ_SK_SJ_SK_NS1J_6fusion15FusionCallbacksIS1N_NS1T_17LinearCombinationISJ_fSJ_fLNS_15FloatRoundStyleE2EEES1O_S1S_JEEENS4_5SM1004TMEM4LOAD26SM100_TMEM_LOAD_32dp32b64xENS4_13SM90_TMA_LOADENS16_INS17_ILi2ELi4ELi3EEES1A_NSX_INS5_IJS1B_S1Q_EEENS5_IJS1Q_SC_EEEEEEENS4_39AutoVectorizingCopyWithAssumedAlignmentILi128EEENS4_14SM90_TMA_STOREES28_S2A_S2A_EEEvvEEEEvNT_6ParamsE --------------------------
	.section	.nv.info._ZN7cutlass13device_kernelINS_4gemm6kernel13GemmUniversalIN4cute5tupleIJiiiiEEENS1_10collective13CollectiveMmaINS1_35MainloopSm100TmaUmmaWarpSpecializedILi5ELi2ELi4ENS5_IJNS4_1CILi2EEESB_NSA_ILi1EEEEEEEENS5_IJNSA_ILi256EEENSA_ILi128EEENSA_ILi32EEEEEENS_12float_e4m3_tENS5_IJlSC_lEEESJ_SK_NS4_8TiledMMAINS4_8MMA_AtomIJNS4_10MMA_TraitsINS4_25SM100_MMA_F8F6F4_2x1SM_SSEJSJ_SJ_fSF_SG_NS4_17integral_constantINS4_4UMMA5MajorELSR_0EEESS_NSP_INSQ_7ScaleInELST_0EEESU_EEEEEENS4_6LayoutINS5_IJSC_SC_SC_EEENS5_IJNSA_ILi0EEESZ_SZ_EEEEENS5_IJNS4_10UnderscoreES12_S12_EEEEENS4_28SM100_TMA_2SM_LOAD_MULTICASTENS4_14ComposedLayoutINS4_7SwizzleILi1ELi4ELi3EEENS4_18smem_ptr_flag_bitsILi8EEENSX_INS5_IJNSA_ILi8EEESH_EEENS5_IJSH_SC_EEEEEEEvNS4_8identityENS4_18SM100_TMA_2SM_LOADES1F_vS1G_EENS_8epilogue10collective18CollectiveEpilogueINS1J_23Sm100TmaWarpSpecializedILi2ELi2ELi64ELb0ELb0EEEJNS5_IJSG_SG_SH_EEENS5_IJNSX_ISG_SC_EENSX_INSA_ILi64EEESC_EEEEESJ_SK_SJ_SK_NS1J_6fusion15FusionCallbacksIS1N_NS1T_17LinearCombinationISJ_fSJ_fLNS_15FloatRoundStyleE2EEES1O_S1S_JEEENS4_5SM1004TMEM4LOAD26SM100_TMEM_LOAD_32dp32b64xENS4_13SM90_TMA_LOADENS16_INS17_ILi2ELi4ELi3EEES1A_NSX_INS5_IJS1B_S1Q_EEENS5_IJS1Q_SC_EEEEEEENS4_39AutoVectorizingCopyWithAssumedAlignmentILi128EEENS4_14SM90_TMA_STOREES28_S2A_S2A_EEEvvEEEEvNT_6ParamsE,"",@"SHT_CUDA_INFO"
	.sectionflags	@""
	.align	4


	//----- nvinfo : EIATTR_CUDA_API_VERSION
	.align		4
        /*0000*/ 	.byte	0x04, 0x37
        /*0002*/ 	.short	(.L_31 - .L_30)
.L_30:
        /*0004*/ 	.word	0x00000082


	//----- nvinfo : EIATTR_KPARAM_INFO
	.align		4
.L_31:
        /*0008*/ 	.byte	0x04, 0x17
        /*000a*/ 	.short	(.L_33 - .L_32)
.L_32:
        /*000c*/ 	.word	0x00000000
        /*0010*/ 	.short	0x0000
        /*0012*/ 	.short	0x0000
        /*0014*/ 	.byte	0x00, 0xf0, 0x01, 0x20


	//----- nvinfo : EIATTR_AT_ENTRY_FRAGMENTS
	.align		4
.L_33:
        /*0018*/ 	.byte	0x04, 0x4f
        /*001a*/ 	.short	(.L_35 - .L_34)


	//   ....[0]....
.L_34:
        /*001c*/ 	.word	0x00000007


	//----- nvinfo : EIATTR_RESERVED_SMEM_USED
	.align		4
.L_35:
        /*0020*/ 	.byte	0x01, 0x41
	.zero		2


	//----- nvinfo : EIATTR_SPARSE_MMA_MASK
	.align		4
        /*0024*/ 	.byte	0x03, 0x50
        /*0026*/ 	.short	0x0000


	//----- nvinfo : EIATTR_TCGEN05_2CTA_USED
	.align		4
        /*0028*/ 	.byte	0x01, 0x52
	.zero		2


	//----- nvinfo : EIATTR_MAXREG_COUNT
	.align		4
        /*002c*/ 	.byte	0x03, 0x1b
        /*002e*/ 	.short	0x00ff


	//----- nvinfo : EIATTR_NUM_BARRIERS
	.align		4
        /*0030*/ 	.byte	0x02, 0x4c
        /*0032*/ 	.byte	0x07
	.zero		1


	//----- nvinfo : EIATTR_EXTERNS
	.align		4
        /*0034*/ 	.byte	0x04, 0x0f
        /*0036*/ 	.short	(.L_37 - .L_36)


	//   ....[0]....
	.align		4
.L_36:
        /*0038*/ 	.word	index@(__assertfail)


	//----- nvinfo : EIATTR_MERCURY_ISA_VERSION
	.align		4
.L_37:
        /*003c*/ 	.byte	0x03, 0x5f
        /*003e*/ 	.short	0x0101


	//----- nvinfo : EIATTR_INT_WARP_WIDE_INSTR_OFFSETS
	.align		4
        /*0040*/ 	.byte	0x04, 0x31
        /*0042*/ 	.short	(.L_39 - .L_38)


	//   ....[0]....
.L_38:
        /*0044*/ 	.word	0x00000d50


	//   ....[1]....
        /*0048*/ 	.word	0x00000df0


	//   ....[2]....
        /*004c*/ 	.word	0x00004180


	//   ....[3]....
        /*0050*/ 	.word	0x000041a0


	//   ....[4]....
        /*0054*/ 	.word	0x000041d0


	//   ....[5]....
        /*0058*/ 	.word	0x00004d00


	//   ....[6]....
        /*005c*/ 	.word	0x00004d70


	//   ....[7]....
        /*0060*/ 	.word	0x00004e40


	//   ....[8]....
        /*0064*/ 	.word	0x00004ef0


	//----- nvinfo : EIATTR_COOP_GROUP_MASK_REGIDS
	.align		4
.L_39:
        /*0068*/ 	.byte	0x04, 0x29
        /*006a*/ 	.short	(.L_41 - .L_40)


	//   ....[0]....
.L_40:
        /*006c*/ 	.word	0xffffffff


	//   ....[1]....
        /*0070*/ 	.word	0xffffffff


	//   ....[2]....
        /*0074*/ 	.word	0xffffffff


	//   ....[3]....
        /*0078*/ 	.word	0xffffffff


	//   ....[4]....
        /*007c*/ 	.word	0xffffffff


	//   ....[5]....
        /*0080*/ 	.word	0xffffffff


	//   ....[6]....
        /*0084*/ 	.word	0xffffffff


	//   ....[7]....
        /*0088*/ 	.word	0xffffffff


	//   ....[8]....
        /*008c*/ 	.word	0xffffffff


	//   ....[9]....
        /*0090*/ 	.word	0xffffffff


	//   ....[10]....
        /*0094*/ 	.word	0xffffffff


	//   ....[11]....
        /*0098*/ 	.word	0xffffffff


	//   ....[12]....
        /*009c*/ 	.word	0xffffffff


	//   ....[13]....
        /*00a0*/ 	.word	0xffffffff


	//----- nvinfo : EIATTR_COOP_GROUP_INSTR_OFFSETS
	.align		4
.L_41:
        /*00a4*/ 	.byte	0x04, 0x28
        /*00a6*/ 	.short	(.L_43 - .L_42)


	//   ....[0]....
.L_42:
        /*00a8*/ 	.word	0x000000b0


	//   ....[1]....
        /*00ac*/ 	.word	0x00000520


	//   ....[2]....
        /*00b0*/ 	.word	0x00000700


	//   ....[3]....
        /*00b4*/ 	.word	0x00000850


	//   ....[4]....
        /*00b8*/ 	.word	0x00000940


	//   ....[5]....
        /*00bc*/ 	.word	0x00000aa0


	//   ....[6]....
        /*00c0*/ 	.word	0x00000c30


	//   ....[7]....
        /*00c4*/ 	.word	0x00000e70


	//   ....[8]....
        /*00c8*/ 	.word	0x00002180


	//   ....[9]....
        /*00cc*/ 	.word	0x000030b0


	//   ....[10]....
        /*00d0*/ 	.word	0x00003580


	//   ....[11]....
        /*00d4*/ 	.word	0x000035b0


	//   ....[12]....
        /*00d8*/ 	.word	0x00004080


	//   ....[13]....
        /*00dc*/ 	.word	0x00004290


	//----- nvinfo : EIATTR_VRC_CTA_INIT_COUNT
	.align		4
.L_43:
        /*00e0*/ 	.byte	0x02, 0x4a
        /*00e2*/ 	.byte	0x80
	.zero		1


	//----- nvinfo : EIATTR_SYSCALL_OFFSETS
	.align		4
        /*00e4*/ 	.byte	0x04, 0x46
        /*00e6*/ 	.short	(.L_45 - .L_44)


	//   ....[0]....
.L_44:
        /*00e8*/ 	.word	0x00005ae0


	//   ....[1]....
        /*00ec*/ 	.word	0x00005c20


	//   ....[2]....
        /*00f0*/ 	.word	0x000064b0


	//   ....[3]....
        /*00f4*/ 	.word	0x00007ac0


	//----- nvinfo : EIATTR_MBARRIER_INSTR_OFFSETS
	.align		4
.L_45:
        /*00f8*/ 	.byte	0x04, 0x39
        /*00fa*/ 	.short	(.L_47 - .L_46)


	//   ....[0]....
.L_46:
        /*00fc*/ 	.word	0x00000650
        /*0100*/ 	.word	0x000000ff
        /*0104*/ 	.word	0x00000000
        /*0108*/ 	.short	0x0100
        /*010a*/ 	.byte	0x04
	.zero		1


	//   ....[1]....
        /*010c*/ 	.word	0x00000660
        /*0110*/ 	.word	0x000000ff
        /*0114*/ 	.word	0x00000028
        /*0118*/ 	.short	0x0100
        /*011a*/ 	.byte	0x04
	.zero		1


	//   ....[2]....
        /*011c*/ 	.word	0x00000670
        /*0120*/ 	.word	0x000000ff
        /*0124*/ 	.word	0x00000008
        /*0128*/ 	.short	0x0100
        /*012a*/ 	.byte	0x04
	.zero		1


	//   ....[3]....
        /*012c*/ 	.word	0x00000680
        /*0130*/ 	.word	0x000000ff
        /*0134*/ 	.word	0x00000030
        /*0138*/ 	.short	0x0100
        /*013a*/ 	.byte	0x04
	.zero		1


	//   ....[4]....
        /*013c*/ 	.word	0x00000690
        /*0140*/ 	.word	0x000000ff
        /*0144*/ 	.word	0x00000010
        /*0148*/ 	.short	0x0100
        /*014a*/ 	.byte	0x04
	.zero		1


	//   ....[5]....
        /*014c*/ 	.word	0x000006a0
        /*0150*/ 	.word	0x000000ff
        /*0154*/ 	.word	0x00000038
        /*0158*/ 	.short	0x0100
        /*015a*/ 	.byte	0x04
	.zero		1


	//   ....[6]....
        /*015c*/ 	.word	0x000006b0
        /*0160*/ 	.word	0x000000ff
        /*0164*/ 	.word	0x00000018
        /*0168*/ 	.short	0x0100
        /*016a*/ 	.byte	0x04
	.zero		1


	//   ....[7]....
        /*016c*/ 	.word	0x000006c0
        /*0170*/ 	.word	0x000000ff
        /*0174*/ 	.word	0x00000040
        /*0178*/ 	.short	0x0100
        /*017a*/ 	.byte	0x04
	.zero		1


	//   ....[8]....
        /*017c*/ 	.word	0x000006d0
        /*0180*/ 	.word	0x000000ff
        /*0184*/ 	.word	0x00000020
        /*0188*/ 	.short	0x0100
        /*018a*/ 	.byte	0x04
	.zero		1


	//   ....[9]....
        /*018c*/ 	.word	0x000006e0
        /*0190*/ 	.word	0x000000ff
        /*0194*/ 	.word	0x00000048
        /*0198*/ 	.short	0x0100
        /*019a*/ 	.byte	0x04
	.zero		1


	//   ....[10]....
        /*019c*/ 	.word	0x00000800
        /*01a0*/ 	.word	0x000000ff
        /*01a4*/ 	.word	0x00000050
        /*01a8*/ 	.short	0x0100
        /*01aa*/ 	.byte	0x04
	.zero		1


	//   ....[11]....
        /*01ac*/ 	.word	0x00000810
        /*01b0*/ 	.word	0x000000ff
        /*01b4*/ 	.word	0x00000060
        /*01b8*/ 	.short	0x0100
        /*01ba*/ 	.byte	0x04
	.zero		1


	//   ....[12]....
        /*01bc*/ 	.word	0x00000820
        /*01c0*/ 	.word	0x000000ff
        /*01c4*/ 	.word	0x00000058
        /*01c8*/ 	.short	0x0100
        /*01ca*/ 	.byte	0x04
	.zero		1


	//   ....[13]....
        /*01cc*/ 	.word	0x00000830
        /*01d0*/ 	.word	0x000000ff
        /*01d4*/ 	.word	0x00000068
        /*01d8*/ 	.short	0x0100
        /*01da*/ 	.byte	0x04
	.zero		1


	//   ....[14]....
        /*01dc*/ 	.word	0x00000910
        /*01e0*/ 	.word	0x000000ff
        /*01e4*/ 	.word	0x00000070
        /*01e8*/ 	.short	0x0100
        /*01ea*/ 	.byte	0x06
	.zero		1


	//   ....[15]....
        /*01ec*/ 	.word	0x00000920
        /*01f0*/ 	.word	0x000000ff
        /*01f4*/ 	.word	0x00000078
        /*01f8*/ 	.short	0x0100
        /*01fa*/ 	.byte	0x06
	.zero		1


	//   ....[16]....
        /*01fc*/ 	.word	0x00000a50
        /*0200*/ 	.word	0x000000ff
        /*0204*/ 	.word	0x00000080
        /*0208*/ 	.short	0x0100
        /*020a*/ 	.byte	0x06
	.zero		1


	//   ....[17]....
        /*020c*/ 	.word	0x00000a60
        /*0210*/ 	.word	0x000000ff
        /*0214*/ 	.word	0x00000090
        /*0218*/ 	.short	0x0100
        /*021a*/ 	.byte	0x06
	.zero		1


	//   ....[18]....
        /*021c*/ 	.word	0x00000a70
        /*0220*/ 	.word	0x000000ff
        /*0224*/ 	.word	0x00000088
        /*0228*/ 	.short	0x0100
        /*022a*/ 	.byte	0x06
	.zero		1


	//   ....[19]....
        /*022c*/ 	.word	0x00000a80
        /*0230*/ 	.word	0x000000ff
        /*0234*/ 	.word	0x00000098
        /*0238*/ 	.short	0x0100
        /*023a*/ 	.byte	0x06
	.zero		1


	//   ....[20]....
        /*023c*/ 	.word	0x00000ba0
        /*0240*/ 	.word	0x000000ff
        /*0244*/ 	.word	0x000000a0
        /*0248*/ 	.short	0x0100
        /*024a*/ 	.byte	0x04
	.zero		1


	//   ....[21]....
        /*024c*/ 	.word	0x00000bb0
        /*0250*/ 	.word	0x000000ff
        /*0254*/ 	.word	0x000000c0
        /*0258*/ 	.short	0x0100
        /*025a*/ 	.byte	0x04
	.zero		1


	//   ....[22]....
        /*025c*/ 	.word	0x00000bc0
        /*0260*/ 	.word	0x000000ff
        /*0264*/ 	.word	0x000000a8
        /*0268*/ 	.short	0x0100
        /*026a*/ 	.byte	0x04
	.zero		1


	//   ....[23]....
        /*026c*/ 	.word	0x00000bd0
        /*0270*/ 	.word	0x000000ff
        /*0274*/ 	.word	0x000000c8
        /*0278*/ 	.short	0x0100
        /*027a*/ 	.byte	0x04
	.zero		1


	//   ....[24]....
        /*027c*/ 	.word	0x00000be0
        /*0280*/ 	.word	0x000000ff
        /*0284*/ 	.word	0x000000b0
        /*0288*/ 	.short	0x0100
        /*028a*/ 	.byte	0x04
	.zero		1


	//   ....[25]....
        /*028c*/ 	.word	0x00000bf0
        /*0290*/ 	.word	0x000000ff
        /*0294*/ 	.word	0x000000d0
        /*0298*/ 	.short	0x0100
        /*029a*/ 	.byte	0x04
	.zero		1


	//   ....[26]....
        /*029c*/ 	.word	0x00000c00
        /*02a0*/ 	.word	0x000000ff
        /*02a4*/ 	.word	0x000000b8
        /*02a8*/ 	.short	0x0100
        /*02aa*/ 	.byte	0x04
	.zero		1


	//   ....[27]....
        /*02ac*/ 	.word	0x00000c10
        /*02b0*/ 	.word	0x000000ff
        /*02b4*/ 	.word	0x000000d8
        /*02b8*/ 	.short	0x0100
        /*02ba*/ 	.byte	0x04
	.zero		1


	//   ....[28]....
        /*02bc*/ 	.word	0x00000d00
        /*02c0*/ 	.word	0x000000ff
        /*02c4*/ 	.word	0x000000e0
        /*02c8*/ 	.short	0x0100
        /*02ca*/ 	.byte	0x04
	.zero		1


	//   ....[29]....
        /*02cc*/ 	.word	0x00000d10
        /*02d0*/ 	.word	0x000000ff
        /*02d4*/ 	.word	0x000000f0
        /*02d8*/ 	.short	0x0100
        /*02da*/ 	.byte	0x04
	.zero		1


	//   ....[30]....
        /*02dc*/ 	.word	0x00000d20
        /*02e0*/ 	.word	0x000000ff
        /*02e4*/ 	.word	0x000000e8
        /*02e8*/ 	.short	0x0100
        /*02ea*/ 	.byte	0x04
	.zero		1


	//   ....[31]....
        /*02ec*/ 	.word	0x00000d30
        /*02f0*/ 	.word	0x000000ff
        /*02f4*/ 	.word	0x000000f8
        /*02f8*/ 	.short	0x0100
        /*02fa*/ 	.byte	0x04
	.zero		1


	//   ....[32]....
        /*02fc*/ 	.word	0x00000e30
        /*0300*/ 	.word	0x000000ff
        /*0304*/ 	.word	0x00000100
        /*0308*/ 	.short	0x0100
        /*030a*/ 	.byte	0x06
	.zero		1


	//   ....[33]....
        /*030c*/ 	.word	0x000019d0
        /*0310*/ 	.word	0x00000000
        /*0314*/ 	.word	0x000000f0
        /*0318*/ 	.short	0x010a
        /*031a*/ 	.byte	0xff
	.zero		1


	//   ....[34]....
        /*031c*/ 	.word	0x000019f0
        /*0320*/ 	.word	0x00000000
        /*0324*/ 	.word	0x000000e0
        /*0328*/ 	.short	0x0101
        /*032a*/ 	.byte	0xff
	.zero		1


	//   ....[35]....
        /*032c*/ 	.word	0x00001aa0
        /*0330*/ 	.word	0x000000ff
        /*0334*/ 	.word	0x00000028
        /*0338*/ 	.short	0x010a
        /*033a*/ 	.byte	0x04
	.zero		1


	//   ....[36]....
        /*033c*/ 	.word	0x00001b70
        /*0340*/ 	.word	0x000000ff
        /*0344*/ 	.word	0x00000028
        /*0348*/ 	.short	0x010a
        /*034a*/ 	.byte	0x21
	.zero		1


	//   ....[37]....
        /*034c*/ 	.word	0x00001d20
        /*0350*/ 	.word	0x000000ff
        /*0354*/ 	.word	0x00000028
        /*0358*/ 	.short	0x010a
        /*035a*/ 	.byte	0x05
	.zero		1


	//   ....[38]....
        /*035c*/ 	.word	0x00001e30
        /*0360*/ 	.word	0x000000ff
        /*0364*/ 	.word	0x00000078
        /*0368*/ 	.short	0x0101
        /*036a*/ 	.byte	0x0d
	.zero		1


	//   ....[39]....
        /*036c*/ 	.word	0x00001e50
        /*0370*/ 	.word	0x000000ff
        /*0374*/ 	.word	0x00000028
        /*0378*/ 	.short	0x010a
        /*037a*/ 	.byte	0x04
	.zero		1


	//   ....[40]....
        /*037c*/ 	.word	0x00001ed0
        /*0380*/ 	.word	0x000000ff
        /*0384*/ 	.word	0x00000028
        /*0388*/ 	.short	0x010a
        /*038a*/ 	.byte	0x11
	.zero		1


	//   ....[41]....
        /*038c*/ 	.word	0x00002070
        /*0390*/ 	.word	0x000000ff
        /*0394*/ 	.word	0x00000028
        /*0398*/ 	.short	0x010a
        /*039a*/ 	.byte	0x05
	.zero		1


	//   ....[42]....
        /*039c*/ 	.word	0x000021b0
        /*03a0*/ 	.word	0x00000003
        /*03a4*/ 	.word	0x00000080
        /*03a8*/ 	.short	0x010a
        /*03aa*/ 	.byte	0xff
	.zero		1


	//   ....[43]....
        /*03ac*/ 	.word	0x00002300
        /*03b0*/ 	.word	0x00000000
        /*03b4*/ 	.word	0x00000000
        /*03b8*/ 	.short	0x0101
        /*03ba*/ 	.byte	0xff
	.zero		1


	//   ....[44]....
        /*03bc*/ 	.word	0x000028a0
        /*03c0*/ 	.word	0x000000ff
        /*03c4*/ 	.word	0x00000000
        /*03c8*/ 	.short	0x010a
        /*03ca*/ 	.byte	0x04
	.zero		1


	//   ....[45]....
        /*03cc*/ 	.word	0x00002930
        /*03d0*/ 	.word	0x000000ff
        /*03d4*/ 	.word	0x00000000
        /*03d8*/ 	.short	0x010a
        /*03da*/ 	.byte	0x05
	.zero		1


	//   ....[46]....
        /*03dc*/ 	.word	0x000029c0
        /*03e0*/ 	.word	0x000000ff
        /*03e4*/ 	.word	0x00000000
        /*03e8*/ 	.short	0x010a
        /*03ea*/ 	.byte	0x05
	.zero		1


	//   ....[47]....
        /*03ec*/ 	.word	0x00002a50
        /*03f0*/ 	.word	0x000000ff
        /*03f4*/ 	.word	0x00000000
        /*03f8*/ 	.short	0x010a
        /*03fa*/ 	.byte	0x05
	.zero		1


	//   ....[48]....
        /*03fc*/ 	.word	0x00002af0
        /*0400*/ 	.word	0x00000000
        /*0404*/ 	.word	0x00000000
        /*0408*/ 	.short	0x010a
        /*040a*/ 	.byte	0xff
	.zero		1


	//   ....[49]....
        /*040c*/ 	.word	0x00002c10
        /*0410*/ 	.word	0x00000002
        /*0414*/ 	.word	0x000000e0
        /*0418*/ 	.short	0x010a
        /*041a*/ 	.byte	0xff
	.zero		1


	//   ....[50]....
        /*041c*/ 	.word	0x00002c70
        /*0420*/ 	.word	0x00000004
        /*0424*/ 	.word	0x00000000
        /*0428*/ 	.short	0x0101
        /*042a*/ 	.byte	0xff
	.zero		1


	//   ....[51]....
        /*042c*/ 	.word	0x00002c90
        /*0430*/ 	.word	0x000000ff
        /*0434*/ 	.word	0x00000090
        /*0438*/ 	.short	0x010a
        /*043a*/ 	.byte	0x04
	.zero		1


	//   ....[52]....
        /*043c*/ 	.word	0x00002db0
        /*0440*/ 	.word	0x00000002
        /*0444*/ 	.word	0x00000080
        /*0448*/ 	.short	0x010a
        /*044a*/ 	.byte	0xff
	.zero		1


	//   ....[53]....
        /*044c*/ 	.word	0x00002ec0
        /*0450*/ 	.word	0x00000002
        /*0454*/ 	.word	0x00000000
        /*0458*/ 	.short	0x0101
        /*045a*/ 	.byte	0xff
	.zero		1


	//   ....[54]....
        /*045c*/ 	.word	0x00002f50
        /*0460*/ 	.word	0x000000ff
        /*0464*/ 	.word	0x00000090
        /*0468*/ 	.short	0x0106
        /*046a*/ 	.byte	0x04
	.zero		1


	//   ....[55]....
        /*046c*/ 	.word	0x00002f70
        /*0470*/ 	.word	0x000000ff
        /*0474*/ 	.word	0x00000090
        /*0478*/ 	.short	0x010a
        /*047a*/ 	.byte	0x04
	.zero		1


	//   ....[56]....
        /*047c*/ 	.word	0x00003000
        /*0480*/ 	.word	0x000000ff
        /*0484*/ 	.word	0x00000090
        /*0488*/ 	.short	0x0106
        /*048a*/ 	.byte	0x07
	.zero		1


	//   ....[57]....
        /*048c*/ 	.word	0x00003040
        /*0490*/ 	.word	0x00000000
        /*0494*/ 	.word	0x00000090
        /*0498*/ 	.short	0x010a
        /*049a*/ 	.byte	0xff
	.zero		1


	//   ....[58]....
        /*049c*/ 	.word	0x00003280
        /*04a0*/ 	.word	0x000000ff
        /*04a4*/ 	.word	0x00000008
        /*04a8*/ 	.short	0x010a
        /*04aa*/ 	.byte	0x05
	.zero		1


	//   ....[59]....
        /*04ac*/ 	.word	0x000032a0
        /*04b0*/ 	.word	0x000000ff
        /*04b4*/ 	.word	0x00000008
        /*04b8*/ 	.short	0x010a
        /*04ba*/ 	.byte	0x05
	.zero		1


	//   ....[60]....
        /*04bc*/ 	.word	0x00003430
        /*04c0*/ 	.word	0x000000ff
        /*04c4*/ 	.word	0x00000008
        /*04c8*/ 	.short	0x010a
        /*04ca*/ 	.byte	0x05
	.zero		1


	//   ....[61]....
        /*04cc*/ 	.word	0x00003450
        /*04d0*/ 	.word	0x000000ff
        /*04d4*/ 	.word	0x00000008
        /*04d8*/ 	.short	0x010a
        /*04da*/ 	.byte	0x05
	.zero		1


	//   ....[62]....
        /*04dc*/ 	.word	0x00003510
        /*04e0*/ 	.word	0x000000ff
        /*04e4*/ 	.word	0x00000000
        /*04e8*/ 	.short	0x0101
        /*04ea*/ 	.byte	0x04
	.zero		1


	//   ....[63]....
        /*04ec*/ 	.word	0x000037f0
        /*04f0*/ 	.word	0x00000000
        /*04f4*/ 	.word	0x00000080
        /*04f8*/ 	.short	0x010a
        /*04fa*/ 	.byte	0xff
	.zero		1


	//   ....[64]....
        /*04fc*/ 	.word	0x000038b0
        /*0500*/ 	.word	0x00000000
        /*0504*/ 	.word	0x00000000
        /*0508*/ 	.short	0x0101
        /*050a*/ 	.byte	0xff
	.zero		1


	//   ....[65]....
        /*050c*/ 	.word	0x00003960
        /*0510*/ 	.word	0x000000ff
        /*0514*/ 	.word	0x00000000
        /*0518*/ 	.short	0x010a
        /*051a*/ 	.byte	0x04
	.zero		1


	//   ....[66]....
        /*051c*/ 	.word	0x00003970
        /*0520*/ 	.word	0x000000ff
        /*0524*/ 	.word	0x000000c0
        /*0528*/ 	.short	0x010a
        /*052a*/ 	.byte	0x13
	.zero		1


	//   ....[67]....
        /*052c*/ 	.word	0x00003a30
        /*0530*/ 	.word	0x000000ff
        /*0534*/ 	.word	0x00000000
        /*0538*/ 	.short	0x010a
        /*053a*/ 	.byte	0x06
	.zero		1


	//   ....[68]....
        /*053c*/ 	.word	0x00003b50
        /*0540*/ 	.word	0x000000ff
        /*0544*/ 	.word	0x00000000
        /*0548*/ 	.short	0x010a
        /*054a*/ 	.byte	0x04
	.zero		1


	//   ....[69]....
        /*054c*/ 	.word	0x00003d70
        /*0550*/ 	.word	0x000000ff
        /*0554*/ 	.word	0x00000000
        /*0558*/ 	.short	0x010a
        /*055a*/ 	.byte	0x04
	.zero		1


	//   ....[70]....
        /*055c*/ 	.word	0x00003e00
        /*0560*/ 	.word	0x000000ff
        /*0564*/ 	.word	0x00000000
        /*0568*/ 	.short	0x010a
        /*056a*/ 	.byte	0x05
	.zero		1


	//   ....[71]....
        /*056c*/ 	.word	0x00003e90
        /*0570*/ 	.word	0x000000ff
        /*0574*/ 	.word	0x00000000
        /*0578*/ 	.short	0x010a
        /*057a*/ 	.byte	0x05
	.zero		1


	//   ....[72]....
        /*057c*/ 	.word	0x00003f30
        /*0580*/ 	.word	0x00000000
        /*0584*/ 	.word	0x00000000
        /*0588*/ 	.short	0x010a
        /*058a*/ 	.byte	0xff
	.zero		1


	//   ....[73]....
        /*058c*/ 	.word	0x00003f70
        /*0590*/ 	.word	0x00000000
        /*0594*/ 	.word	0x00000000
        /*0598*/ 	.short	0x010a
        /*059a*/ 	.byte	0xff
	.zero		1


	//   ....[74]....
        /*059c*/ 	.word	0x00003fe0
        /*05a0*/ 	.word	0x000000ff
        /*05a4*/ 	.word	0x00000000
        /*05a8*/ 	.short	0x0101
        /*05aa*/ 	.byte	0x04
	.zero		1


	//   ....[75]....
        /*05ac*/ 	.word	0x00004020
        /*05b0*/ 	.word	0x000000ff
        /*05b4*/ 	.word	0x00000100
        /*05b8*/ 	.short	0x010a
        /*05ba*/ 	.byte	0x0d
	.zero		1


	//   ....[76]....
        /*05bc*/ 	.word	0x00004070
        /*05c0*/ 	.word	0x000000ff
        /*05c4*/ 	.word	0x00000000
        /*05c8*/ 	.short	0x0101
        /*05ca*/ 	.byte	0x04
	.zero		1


	//   ....[77]....
        /*05cc*/ 	.word	0x00004500
        /*05d0*/ 	.word	0x0000000c
        /*05d4*/ 	.word	0x00000080
        /*05d8*/ 	.short	0x010a
        /*05da*/ 	.byte	0xff
	.zero		1


	//   ....[78]....
        /*05dc*/ 	.word	0x00004670
        /*05e0*/ 	.word	0x00000000
        /*05e4*/ 	.word	0x00000000
        /*05e8*/ 	.short	0x0101
        /*05ea*/ 	.byte	0xff
	.zero		1


	//   ....[79]....
        /*05ec*/ 	.word	0x00004b00
        /*05f0*/ 	.word	0x000000ff
        /*05f4*/ 	.word	0x00000078
        /*05f8*/ 	.short	0x010a
        /*05fa*/ 	.byte	0x15
	.zero		1


	//   ....[80]....
        /*05fc*/ 	.word	0x00004c80
        /*0600*/ 	.word	0x000000ff
        /*0604*/ 	.word	0x00000060
        /*0608*/ 	.short	0x010a
        /*060a*/ 	.byte	0x15
	.zero		1


	//   ....[81]....
        /*060c*/ 	.word	0x00004df0
        /*0610*/ 	.word	0x000000ff
        /*0614*/ 	.word	0x00000050
        /*0618*/ 	.short	0x010b
        /*061a*/ 	.byte	0x15
	.zero		1


	//   ....[82]....
        /*061c*/ 	.word	0x00004e00
        /*0620*/ 	.word	0x000000ff
        /*0624*/ 	.word	0x00000000
        /*0628*/ 	.short	0x0101
        /*062a*/ 	.byte	0x22
	.zero		1


	//   ....[83]....
        /*062c*/ 	.word	0x00004e10
        /*0630*/ 	.word	0x000000ff
        /*0634*/ 	.word	0x00000068
        /*0638*/ 	.short	0x010a
        /*063a*/ 	.byte	0x15
	.zero		1


	//   ....[84]....
        /*063c*/ 	.word	0x00004ff0
        /*0640*/ 	.word	0x000000ff
        /*0644*/ 	.word	0x00000058
        /*0648*/ 	.short	0x010b
        /*064a*/ 	.byte	0x15
	.zero		1


	//   ....[85]....
        /*064c*/ 	.word	0x00005000
        /*0650*/ 	.word	0x000000ff
        /*0654*/ 	.word	0x00000000
        /*0658*/ 	.short	0x0101
        /*065a*/ 	.byte	0x21
	.zero		1


	//   ....[86]....
        /*065c*/ 	.word	0x00005030
        /*0660*/ 	.word	0x000000ff
        /*0664*/ 	.word	0x00000060
        /*0668*/ 	.short	0x010a
        /*066a*/ 	.byte	0x15
	.zero		1


	//   ....[87]....
        /*066c*/ 	.word	0x00005070
        /*0670*/ 	.word	0x00000000
        /*0674*/ 	.word	0x00000068
        /*0678*/ 	.short	0x010a
        /*067a*/ 	.byte	0xff
	.zero		1


	//   ....[88]....
        /*067c*/ 	.word	0x00005380
        /*0680*/ 	.word	0x00000003
        /*0684*/ 	.word	0x00000080
        /*0688*/ 	.short	0x010a
        /*068a*/ 	.byte	0xff
	.zero		1


	//   ....[89]....
        /*068c*/ 	.word	0x00005500
        /*0690*/ 	.word	0x00000000
        /*0694*/ 	.word	0x00000000
        /*0698*/ 	.short	0x0101
        /*069a*/ 	.byte	0xff
	.zero		1


	//   ....[90]....
        /*069c*/ 	.word	0x00006050
        /*06a0*/ 	.word	0x00000003
        /*06a4*/ 	.word	0x00000050
        /*06a8*/ 	.short	0x010a
        /*06aa*/ 	.byte	0xff
	.zero		1


	//   ....[91]....
        /*06ac*/ 	.word	0x00006090
        /*06b0*/ 	.word	0x000000a1
        /*06b4*/ 	.word	0x000000a0
        /*06b8*/ 	.short	0x010a
        /*06ba*/ 	.byte	0xff
	.zero		1


	//   ....[92]....
        /*06bc*/ 	.word	0x000061d0
        /*06c0*/ 	.word	0x00000003
        /*06c4*/ 	.word	0x00000050
        /*06c8*/ 	.short	0x010a
        /*06ca*/ 	.byte	0xff
	.zero		1


	//   ....[93]....
        /*06cc*/ 	.word	0x00006300
        /*06d0*/ 	.word	0x00000000
        /*06d4*/ 	.word	0x00000000
        /*06d8*/ 	.short	0x0101
        /*06da*/ 	.byte	0xff
	.zero		1


	//   ....[94]....
        /*06dc*/ 	.word	0x00006380
        /*06e0*/ 	.word	0x000000a1
        /*06e4*/ 	.word	0x000000a0
        /*06e8*/ 	.short	0x010a
        /*06ea*/ 	.byte	0xff
	.zero		1


	//   ....[95]....
        /*06ec*/ 	.word	0x00007730
        /*06f0*/ 	.word	0x000000c5
        /*06f4*/ 	.word	0x00000050
        /*06f8*/ 	.short	0x010a
        /*06fa*/ 	.byte	0xff
	.zero		1


	//   ....[96]....
        /*06fc*/ 	.word	0x00007810
        /*0700*/ 	.word	0x000000c5
        /*0704*/ 	.word	0x00000050
        /*0708*/ 	.short	0x010a
        /*070a*/ 	.byte	0xff
	.zero		1


	//   ....[97]....
        /*070c*/ 	.word	0x00007940
        /*0710*/ 	.word	0x00000000
        /*0714*/ 	.word	0x00000000
        /*0718*/ 	.short	0x0101
        /*071a*/ 	.byte	0xff
	.zero		1


	//   ....[98]....
        /*071c*/ 	.word	0x00007d70
        /*0720*/ 	.word	0x000000a1
        /*0724*/ 	.word	0x00000000
        /*0728*/ 	.short	0x0101
        /*072a*/ 	.byte	0xff
	.zero		1


	//   ....[99]....
        /*072c*/ 	.word	0x00008dd0
        /*0730*/ 	.word	0x00000000
        /*0734*/ 	.word	0x000000f0
        /*0738*/ 	.short	0x010a
        /*073a*/ 	.byte	0xff
	.zero		1


	//   ....[100]....
        /*073c*/ 	.word	0x00008e30
        /*0740*/ 	.word	0x00000000
        /*0744*/ 	.word	0x00000028
        /*0748*/ 	.short	0x010a
        /*074a*/ 	.byte	0xff
	.zero		1


	//   ....[101]....
        /*074c*/ 	.word	0x00008e90
        /*0750*/ 	.word	0x00000000
        /*0754*/ 	.word	0x00000028
        /*0758*/ 	.short	0x010a
        /*075a*/ 	.byte	0xff
	.zero		1


	//   ....[102]....
        /*075c*/ 	.word	0x00008ee0
        /*0760*/ 	.word	0x00000003
        /*0764*/ 	.word	0x00000080
        /*0768*/ 	.short	0x010a
        /*076a*/ 	.byte	0xff
	.zero		1


	//   ....[103]....
        /*076c*/ 	.word	0x00008f40
        /*0770*/ 	.word	0x00000000
        /*0774*/ 	.word	0x00000000
        /*0778*/ 	.short	0x010a
        /*077a*/ 	.byte	0xff
	.zero		1


	//   ....[104]....
        /*077c*/ 	.word	0x00008fa0
        /*0780*/ 	.word	0x00000000
        /*0784*/ 	.word	0x00000000
        /*0788*/ 	.short	0x010a
        /*078a*/ 	.byte	0xff
	.zero		1


	//   ....[105]....
        /*078c*/ 	.word	0x00009000
        /*0790*/ 	.word	0x00000000
        /*0794*/ 	.word	0x00000000
        /*0798*/ 	.short	0x010a
        /*079a*/ 	.byte	0xff
	.zero		1


	//   ....[106]....
        /*079c*/ 	.word	0x00009060
        /*07a0*/ 	.word	0x00000000
        /*07a4*/ 	.word	0x00000000
        /*07a8*/ 	.short	0x010a
        /*07aa*/ 	.byte	0xff
	.zero		1


	//   ....[107]....
        /*07ac*/ 	.word	0x000090b0
        /*07b0*/ 	.word	0x00000002
        /*07b4*/ 	.word	0x000000e0
        /*07b8*/ 	.short	0x010a
        /*07ba*/ 	.byte	0xff
	.zero		1


	//   ....[108]....
        /*07bc*/ 	.word	0x00009110
        /*07c0*/ 	.word	0x00000002
        /*07c4*/ 	.word	0x00000090
        /*07c8*/ 	.short	0x010a
        /*07ca*/ 	.byte	0xff
	.zero		1


	//   ....[109]....
        /*07cc*/ 	.word	0x00009160
        /*07d0*/ 	.word	0x00000002
        /*07d4*/ 	.word	0x00000080
        /*07d8*/ 	.short	0x010a
        /*07da*/ 	.byte	0xff
	.zero		1


	//   ....[110]....
        /*07dc*/ 	.word	0x000091c0
        /*07e0*/ 	.word	0x00000000
        /*07e4*/ 	.word	0x00000090
        /*07e8*/ 	.short	0x010a
        /*07ea*/ 	.byte	0xff
	.zero		1


	//   ....[111]....
        /*07ec*/ 	.word	0x00009220
        /*07f0*/ 	.word	0x00000000
        /*07f4*/ 	.word	0x00000008
        /*07f8*/ 	.short	0x010a
        /*07fa*/ 	.byte	0xff
	.zero		1


	//   ....[112]....
        /*07fc*/ 	.word	0x00009310
        /*0800*/ 	.word	0x00000000
        /*0804*/ 	.word	0x00000008
        /*0808*/ 	.short	0x010a
        /*080a*/ 	.byte	0xff
	.zero		1


	//   ....[113]....
        /*080c*/ 	.word	0x00009360
        /*0810*/ 	.word	0x00000000
        /*0814*/ 	.word	0x00000080
        /*0818*/ 	.short	0x010a
        /*081a*/ 	.byte	0xff
	.zero		1


	//   ....[114]....
        /*081c*/ 	.word	0x000093c0
        /*0820*/ 	.word	0x00000000
        /*0824*/ 	.word	0x000000c0
        /*0828*/ 	.short	0x010a
        /*082a*/ 	.byte	0xff
	.zero		1


	//   ....[115]....
        /*082c*/ 	.word	0x00009420
        /*0830*/ 	.word	0x00000000
        /*0834*/ 	.word	0x00000000
        /*0838*/ 	.short	0x010a
        /*083a*/ 	.byte	0xff
	.zero		1


	//   ....[116]....
        /*083c*/ 	.word	0x00009480
        /*0840*/ 	.word	0x00000000
        /*0844*/ 	.word	0x00000000
        /*0848*/ 	.short	0x010a
        /*084a*/ 	.byte	0xff
	.zero		1


	//   ....[117]....
        /*084c*/ 	.word	0x000094e0
        /*0850*/ 	.word	0x00000000
        /*0854*/ 	.word	0x00000000
        /*0858*/ 	.short	0x010a
        /*085a*/ 	.byte	0xff
	.zero		1


	//   ....[118]....
        /*085c*/ 	.word	0x00009540
        /*0860*/ 	.word	0x00000000
        /*0864*/ 	.word	0x00000000
        /*0868*/ 	.short	0x010a
        /*086a*/ 	.byte	0xff
	.zero		1


	//   ....[119]....
        /*086c*/ 	.word	0x000095a0
        /*0870*/ 	.word	0x00000000
        /*0874*/ 	.word	0x00000100
        /*0878*/ 	.short	0x010a
        /*087a*/ 	.byte	0xff
	.zero		1


	//   ....[120]....
        /*087c*/ 	.word	0x000095f0
        /*0880*/ 	.word	0x0000000c
        /*0884*/ 	.word	0x00000080
        /*0888*/ 	.short	0x010a
        /*088a*/ 	.byte	0xff
	.zero		1


	//   ....[121]....
        /*088c*/ 	.word	0x00009650
        /*0890*/ 	.word	0x00000000
        /*0894*/ 	.word	0x00000078
        /*0898*/ 	.short	0x010a
        /*089a*/ 	.byte	0xff
	.zero		1


	//   ....[122]....
        /*089c*/ 	.word	0x000096b0
        /*08a0*/ 	.word	0x00000000
        /*08a4*/ 	.word	0x00000060
        /*08a8*/ 	.short	0x010a
        /*08aa*/ 	.byte	0xff
	.zero		1


	//   ....[123]....
        /*08ac*/ 	.word	0x00009710
        /*08b0*/ 	.word	0x00000000
        /*08b4*/ 	.word	0x00000068
        /*08b8*/ 	.short	0x010a
        /*08ba*/ 	.byte	0xff
	.zero		1


	//   ....[124]....
        /*08bc*/ 	.word	0x00009770
        /*08c0*/ 	.word	0x00000000
        /*08c4*/ 	.word	0x00000060
        /*08c8*/ 	.short	0x010a
        /*08ca*/ 	.byte	0xff
	.zero		1


	//   ....[125]....
        /*08cc*/ 	.word	0x000097c0
        /*08d0*/ 	.word	0x00000003
        /*08d4*/ 	.word	0x00000080
        /*08d8*/ 	.short	0x010a
        /*08da*/ 	.byte	0xff
	.zero		1


	//   ....[126]....
        /*08dc*/ 	.word	0x00009810
        /*08e0*/ 	.word	0x00000003
        /*08e4*/ 	.word	0x00000050
        /*08e8*/ 	.short	0x010a
        /*08ea*/ 	.byte	0xff
	.zero		1


	//   ....[127]....
        /*08ec*/ 	.word	0x00009860
        /*08f0*/ 	.word	0x000000a1
        /*08f4*/ 	.word	0x000000a0
        /*08f8*/ 	.short	0x010a
        /*08fa*/ 	.byte	0xff
	.zero		1


	//   ....[128]....
        /*08fc*/ 	.word	0x000098b0
        /*0900*/ 	.word	0x000000c5
        /*0904*/ 	.word	0x00000050
        /*0908*/ 	.short	0x010a
        /*090a*/ 	.byte	0xff
	.zero		1


	//----- nvinfo : EIATTR_NUM_MBARRIERS
	.align		4
.L_47:
        /*090c*/ 	.byte	0x03, 0x38
        /*090e*/ 	.short	0x0021


	//----- nvinfo : EIATTR_EXIT_INSTR_OFFSETS
	.align		4
        /*0910*/ 	.byte	0x04, 0x1c
        /*0912*/ 	.short	(.L_49 - .L_48)


	//   ....[0]....
.L_48:
        /*0914*/ 	.word	0x00002b20


	//   ....[1]....
        /*0918*/ 	.word	0x00003010


	//   ....[2]....
        /*091c*/ 	.word	0x00003070


	//   ....[3]....
        /*0920*/ 	.word	0x000042a0


	//   ....[4]....
        /*0924*/ 	.word	0x000050a0


	//   ....[5]....
        /*0928*/ 	.word	0x000050e0


	//   ....[6]....
        /*092c*/ 	.word	0x00008dc0


	//----- nvinfo : EIATTR_MAX_THREADS
	.align		4
.L_49:
        /*0930*/ 	.byte	0x04, 0x05
        /*0932*/ 	.short	(.L_51 - .L_50)
.L_50:
        /*0934*/ 	.word	0x00000100
        /*0938*/ 	.word	0x00000001
        /*093c*/ 	.word	0x00000001


	//----- nvinfo : EIATTR_CRS_STACK_SIZE
	.align		4
.L_51:
        /*0940*/ 	.byte	0x04, 0x1e
        /*0942*/ 	.short	(.L_53 - .L_52)
.L_52:
        /*0944*/ 	.word	0x00000000


	//----- nvinfo : EIATTR_CBANK_PARAM_SIZE
	.align		4
.L_53:
        /*0948*/ 	.byte	0x03, 0x19
        /*094a*/ 	.short	0x0800


	//----- nvinfo : EIATTR_PARAM_CBANK
	.align		4
        /*094c*/ 	.byte	0x04, 0x0a
        /*094e*/ 	.short	(.L_55 - .L_54)
	.align		4
.L_54:
        /*0950*/ 	.word	index@(.nv.constant0._ZN7cutlass13device_kernelINS_4gemm6kernel13GemmUniversalIN4cute5tupleIJiiiiEEENS1_10collective13CollectiveMmaINS1_35MainloopSm100TmaUmmaWarpSpecializedILi5ELi2ELi4ENS5_IJNS4_1CILi2EEESB_NSA_ILi1EEEEEEEENS5_IJNSA_ILi256EEENSA_ILi128EEENSA_ILi32EEEEEENS_12float_e4m3_tENS5_IJlSC_lEEESJ_SK_NS4_8TiledMMAINS4_8MMA_AtomIJNS4_10MMA_TraitsINS4_25SM100_MMA_F8F6F4_2x1SM_SSEJSJ_SJ_fSF_SG_NS4_17integral_constantINS4_4UMMA5MajorELSR_0EEESS_NSP_INSQ_7ScaleInELST_0EEESU_EEEEEENS4_6LayoutINS5_IJSC_SC_SC_EEENS5_IJNSA_ILi0EEESZ_SZ_EEEEENS5_IJNS4_10UnderscoreES12_S12_EEEEENS4_28SM100_TMA_2SM_LOAD_MULTICASTENS4_14ComposedLayoutINS4_7SwizzleILi1ELi4ELi3EEENS4_18smem_ptr_flag_bitsILi8EEENSX_INS5_IJNSA_ILi8EEESH_EEENS5_IJSH_SC_EEEEEEEvNS4_8identityENS4_18SM100_TMA_2SM_LOADES1F_vS1G_EENS_8epilogue10collective18CollectiveEpilogueINS1J_23Sm100TmaWarpSpecializedILi2ELi2ELi64ELb0ELb0EEEJNS5_IJSG_SG_SH_EEENS5_IJNSX_ISG_SC_EENSX_INSA_ILi64EEESC_EEEEESJ_SK_SJ_SK_NS1J_6fusion15FusionCallbacksIS1N_NS1T_17LinearCombinationISJ_fSJ_fLNS_15FloatRoundStyleE2EEES1O_S1S_JEEENS4_5SM1004TMEM4LOAD26SM100_TMEM_LOAD_32dp32b64xENS4_13SM90_TMA_LOADENS16_INS17_ILi2ELi4ELi3EEES1A_NSX_INS5_IJS1B_S1Q_EEENS5_IJS1Q_SC_EEEEEEENS4_39AutoVectorizingCopyWithAssumedAlignmentILi128EEENS4_14SM90_TMA_STOREES28_S2A_S2A_EEEvvEEEEvNT_6ParamsE)
        /*0954*/ 	.short	0x0380
        /*0956*/ 	.short	0x0800


	//----- nvinfo : EIATTR_SW_WAR
	.align		4
.L_55:
        /*0958*/ 	.byte	0x04, 0x36
        /*095a*/ 	.short	(.L_57 - .L_56)
.L_56:
        /*095c*/ 	.word	0x00000008
.L_57:


//--------------------- .nv.callgraph             --------------------------
	.section	.nv.callgraph,"",@"SHT_CUDA_CALLGRAPH"
	.align	4
	.sectionentsize	8
	.align		4
        /*0000*/ 	.word	0x00000000
	.align		4
        /*0004*/ 	.word	0xffffffff
	.align		4
        /*0008*/ 	.word	index@(_ZN7cutlass13device_kernelINS_4gemm6kernel13GemmUniversalIN4cute5tupleIJiiiiEEENS1_10collective13CollectiveMmaINS1_35MainloopSm100TmaUmmaWarpSpecializedILi5ELi2ELi4ENS5_IJNS4_1CILi2EEESB_NSA_ILi1EEEEEEEENS5_IJNSA_ILi256EEENSA_ILi128EEENSA_ILi32EEEEEENS_12float_e4m3_tENS5_IJlSC_lEEESJ_SK_NS4_8TiledMMAINS4_8MMA_AtomIJNS4_10MMA_TraitsINS4_25SM100_MMA_F8F6F4_2x1SM_SSEJSJ_SJ_fSF_SG_NS4_17integral_constantINS4_4UMMA5MajorELSR_0EEESS_NSP_INSQ_7ScaleInELST_0EEESU_EEEEEENS4_6LayoutINS5_IJSC_SC_SC_EEENS5_IJNSA_ILi0EEESZ_SZ_EEEEENS5_IJNS4_10UnderscoreES12_S12_EEEEENS4_28SM100_TMA_2SM_LOAD_MULTICASTENS4_14ComposedLayoutINS4_7SwizzleILi1ELi4ELi3EEENS4_18smem_ptr_flag_bitsILi8EEENSX_INS5_IJNSA_ILi8EEESH_EEENS5_IJSH_SC_EEEEEEEvNS4_8identityENS4_18SM100_TMA_2SM_LOADES1F_vS1G_EENS_8epilogue10collective18CollectiveEpilogueINS1J_23Sm100TmaWarpSpecializedILi2ELi2ELi64ELb0ELb0EEEJNS5_IJSG_SG_SH_EEENS5_IJNSX_ISG_SC_EENSX_INSA_ILi64EEESC_EEEEESJ_SK_SJ_SK_NS1J_6fusion15FusionCallbacksIS1N_NS1T_17LinearCombinationISJ_fSJ_fLNS_15FloatRoundStyleE2EEES1O_S1S_JEEENS4_5SM1004TMEM4LOAD26SM100_TMEM_LOAD_32dp32b64xENS4_13SM90_TMA_LOADENS16_INS17_ILi2ELi4ELi3EEES1A_NSX_INS5_IJS1B_S1Q_EEENS5_IJS1Q_SC_EEEEEEENS4_39AutoVectorizingCopyWithAssumedAlignmentILi128EEENS4_14SM90_TMA_STOREES28_S2A_S2A_EEEvvEEEEvNT_6ParamsE)
	.align		4
        /*000c*/ 	.word	index@(__assertfail)
	.align		4
        /*0010*/ 	.word	0x00000000
	.align		4
        /*0014*/ 	.word	0xfffffffe
	.align		4
        /*0018*/ 	.word	0x00000000
	.align		4
        /*001c*/ 	.word	0xfffffffd
	.align		4
        /*0020*/ 	.word	0x00000000
	.align		4
        /*0024*/ 	.word	0xfffffffc


//--------------------- .nv.constant4             --------------------------
	.section	.nv.constant4,"a",@progbits
	.align	8
	.align		8
.nv.constant4:
        /*0000*/ 	.dword	__assertfail
	.align		8
        /*0008*/ 	.dword	__unnamed_1
	.align		8
        /*0010*/ 	.dword	__unnamed_2
	.align		8
        /*0018*/ 	.dword	_ZN39_INTERNAL_3786f31d_4_k_cu_c48178eb_95164cuda3std3__45__cpo5beginE
	.align		8
        /*0020*/ 	.dword	_ZN39_INTERNAL_3786f31d_4_k_cu_c48178eb_95164cuda3std3__45__cpo3endE
	.align		8
        /*0028*/ 	.dword	_ZN39_INTERNAL_3786f31d_4_k_cu_c48178eb_95164cuda3std3__45__cpo6cbeginE
	.align		8
        /*0030*/ 	.dword	_ZN39_INTERNAL_3786f31d_4_k_cu_c48178eb_95164cuda3std3__45__cpo4cendE
	.align		8
        /*0038*/ 	.dword	_ZN39_INTERNAL_3786f31d_4_k_cu_c48178eb_95164cuda3std3__441_GLOBAL__N__3786f31d_4_k_cu_c48178eb_95166ignoreE
	.align		8
        /*0040*/ 	.dword	_ZN39_INTERNAL_3786f31d_4_k_cu_c48178eb_95164cuda3std3__419piecewise_constructE
	.align		8
        /*0048*/ 	.dword	_ZN39_INTERNAL_3786f31d_4_k_cu_c48178eb_95164cuda3std3__48in_placeE
	.align		8
        /*0050*/ 	.dword	_ZN39_INTERNAL_3786f31d_4_k_cu_c48178eb_95164cuda3std6ranges3__45__cpo4swapE
	.align		8
        /*0058*/ 	.dword	_ZN39_INTERNAL_3786f31d_4_k_cu_c48178eb_95164cuda3std6ranges3__45__cpo9iter_moveE
	.align		8
        /*0060*/ 	.dword	_ZN39_INTERNAL_3786f31d_4_k_cu_c48178eb_95164cute7productE
	.align		8
        /*0068*/ 	.dword	_ZN39_INTERNAL_3786f31d_4_k_cu_c48178eb_95164cute1_E
	.align		8
        /*0070*/ 	.dword	$str$25
	.align		8
        /*0078*/ 	.dword	$str$26
	.align		8
        /*0080*/ 	.dword	$str$27
	.align		8
        /*0088*/ 	.dword	$str$28


//--------------------- .text._ZN7cutlass13device_kernelINS_4gemm6kernel13GemmUniversalIN4cute5tupleIJiiiiEEENS1_10collective13CollectiveMmaINS1_35MainloopSm100TmaUmmaWarpSpecializedILi5ELi2ELi4ENS5_IJNS4_1CILi2EEESB_NSA_ILi1EEEEEEEENS5_IJNSA_ILi256EEENSA_ILi128EEENSA_ILi32EEEEEENS_12float_e4m3_tENS5_IJlSC_lEEESJ_SK_NS4_8TiledMMAINS4_8MMA_AtomIJNS4_10MMA_TraitsINS4_25SM100_MMA_F8F6F4_2x1SM_SSEJSJ_SJ_fSF_SG_NS4_17integral_constantINS4_4UMMA5MajorELSR_0EEESS_NSP_INSQ_7ScaleInELST_0EEESU_EEEEEENS4_6LayoutINS5_IJSC_SC_SC_EEENS5_IJNSA_ILi0EEESZ_SZ_EEEEENS5_IJNS4_10UnderscoreES12_S12_EEEEENS4_28SM100_TMA_2SM_LOAD_MULTICASTENS4_14ComposedLayoutINS4_7SwizzleILi1ELi4ELi3EEENS4_18smem_ptr_flag_bitsILi8EEENSX_INS5_IJNSA_ILi8EEESH_EEENS5_IJSH_SC_EEEEEEEvNS4_8identityENS4_18SM100_TMA_2SM_LOADES1F_vS1G_EENS_8epilogue10collective18CollectiveEpilogueINS1J_23Sm100TmaWarpSpecializedILi2ELi2ELi64ELb0ELb0EEEJNS5_IJSG_SG_SH_EEENS5_IJNSX_ISG_SC_EENSX_INSA_ILi64EEESC_EEEEESJ_SK_SJ_SK_NS1J_6fusion15FusionCallbacksIS1N_NS1T_17LinearCombinationISJ_fSJ_fLNS_15FloatRoundStyleE2EEES1O_S1S_JEEENS4_5SM1004TMEM4LOAD26SM100_TMEM_LOAD_32dp32b64xENS4_13SM90_TMA_LOADENS16_INS17_ILi2ELi4ELi3EEES1A_NSX_INS5_IJS1B_S1Q_EEENS5_IJS1Q_SC_EEEEEEENS4_39AutoVectorizingCopyWithAssumedAlignmentILi128EEENS4_14SM90_TMA_STOREES28_S2A_S2A_EEEvvEEEEvNT_6ParamsE --------------------------
	.section	.text._ZN7cutlass13device_kernelINS_4gemm6kernel13GemmUniversalIN4cute5tupleIJiiiiEEENS1_10collective13CollectiveMmaINS1_35MainloopSm100TmaUmmaWarpSpecializedILi5ELi2ELi4ENS5_IJNS4_1CILi2EEESB_NSA_ILi1EEEEEEEENS5_IJNSA_ILi256EEENSA_ILi128EEENSA_ILi32EEEEEENS_12float_e4m3_tENS5_IJlSC_lEEESJ_SK_NS4_8TiledMMAINS4_8MMA_AtomIJNS4_10MMA_TraitsINS4_25SM100_MMA_F8F6F4_2x1SM_SSEJSJ_SJ_fSF_SG_NS4_17integral_constantINS4_4UMMA5MajorELSR_0EEESS_NSP_INSQ_7ScaleInELST_0EEESU_EEEEEENS4_6LayoutINS5_IJSC_SC_SC_EEENS5_IJNSA_ILi0EEESZ_SZ_EEEEENS5_IJNS4_10UnderscoreES12_S12_EEEEENS4_28SM100_TMA_2SM_LOAD_MULTICASTENS4_14ComposedLayoutINS4_7SwizzleILi1ELi4ELi3EEENS4_18smem_ptr_flag_bitsILi8EEENSX_INS5_IJNSA_ILi8EEESH_EEENS5_IJSH_SC_EEEEEEEvNS4_8identityENS4_18SM100_TMA_2SM_LOADES1F_vS1G_EENS_8epilogue10collective18CollectiveEpilogueINS1J_23Sm100TmaWarpSpecializedILi2ELi2ELi64ELb0ELb0EEEJNS5_IJSG_SG_SH_EEENS5_IJNSX_ISG_SC_EENSX_INSA_ILi64EEESC_EEEEESJ_SK_SJ_SK_NS1J_6fusion15FusionCallbacksIS1N_NS1T_17LinearCombinationISJ_fSJ_fLNS_15FloatRoundStyleE2EEES1O_S1S_JEEENS4_5SM1004TMEM4LOAD26SM100_TMEM_LOAD_32dp32b64xENS4_13SM90_TMA_LOADENS16_INS17_ILi2ELi4ELi3EEES1A_NSX_INS5_IJS1B_S1Q_EEENS5_IJS1Q_SC_EEEEEEENS4_39AutoVectorizingCopyWithAssumedAlignmentILi128EEENS4_14SM90_TMA_STOREES28_S2A_S2A_EEEvvEEEEvNT_6ParamsE,"ax",@progbits
	.align	128
.text._ZN7cutlass13device_kernelINS_4gemm6kernel13GemmUniversalIN4cute5tupleIJiiiiEEENS1_10collective13CollectiveMmaINS1_35MainloopSm100TmaUmmaWarpSpecializedILi5ELi2ELi4ENS5_IJNS4_1CILi2EEESB_NSA_ILi1EEEEEEEENS5_IJNSA_ILi256EEENSA_ILi128EEENSA_ILi32EEEEEENS_12float_e4m3_tENS5_IJlSC_lEEESJ_SK_NS4_8TiledMMAINS4_8MMA_AtomIJNS4_10MMA_TraitsINS4_25SM100_MMA_F8F6F4_2x1SM_SSEJSJ_SJ_fSF_SG_NS4_17integral_constantINS4_4UMMA5MajorELSR_0EEESS_NSP_INSQ_7ScaleInELST_0EEESU_EEEEEENS4_6LayoutINS5_IJSC_SC_SC_EEENS5_IJNSA_ILi0EEESZ_SZ_EEEEENS5_IJNS4_10UnderscoreES12_S12_EEEEENS4_28SM100_TMA_2SM_LOAD_MULTICASTENS4_14ComposedLayoutINS4_7SwizzleILi1ELi4ELi3EEENS4_18smem_ptr_flag_bitsILi8EEENSX_INS5_IJNSA_ILi8EEESH_EEENS5_IJSH_SC_EEEEEEEvNS4_8identityENS4_18SM100_TMA_2SM_LOADES1F_vS1G_EENS_8epilogue10collective18CollectiveEpilogueINS1J_23Sm100TmaWarpSpecializedILi2ELi2ELi64ELb0ELb0EEEJNS5_IJSG_SG_SH_EEENS5_IJNSX_ISG_SC_EENSX_INSA_ILi64EEESC_EEEEESJ_SK_SJ_SK_NS1J_6fusion15FusionCallbacksIS1N_NS1T_17LinearCombinationISJ_fSJ_fLNS_15FloatRoundStyleE2EEES1O_S1S_JEEENS4_5SM1004TMEM4LOAD26SM100_TMEM_LOAD_32dp32b64xENS4_13SM90_TMA_LOADENS16_INS17_ILi2ELi4ELi3EEES1A_NSX_INS5_IJS1B_S1Q_EEENS5_IJS1Q_SC_EEEEEEENS4_39AutoVectorizingCopyWithAssumedAlignmentILi128EEENS4_14SM90_TMA_STOREES28_S2A_S2A_EEEvvEEEEvNT_6ParamsE:
        .type           _ZN7cutlass13device_kernelINS_4gemm6kernel13GemmUniversalIN4cute5tupleIJiiiiEEENS1_10collective13CollectiveMmaINS1_35MainloopSm100TmaUmmaWarpSpecializedILi5ELi2ELi4ENS5_IJNS4_1CILi2EEESB_NSA_ILi1EEEEEEEENS5_IJNSA_ILi256EEENSA_ILi128EEENSA_ILi32EEEEEENS_12float_e4m3_tENS5_IJlSC_lEEESJ_SK_NS4_8TiledMMAINS4_8MMA_AtomIJNS4_10MMA_TraitsINS4_25SM100_MMA_F8F6F4_2x1SM_SSEJSJ_SJ_fSF_SG_NS4_17integral_constantINS4_4UMMA5MajorELSR_0EEESS_NSP_INSQ_7ScaleInELST_0EEESU_EEEEEENS4_6LayoutINS5_IJSC_SC_SC_EEENS5_IJNSA_ILi0EEESZ_SZ_EEEEENS5_IJNS4_10UnderscoreES12_S12_EEEEENS4_28SM100_TMA_2SM_LOAD_MULTICASTENS4_14ComposedLayoutINS4_7SwizzleILi1ELi4ELi3EEENS4_18smem_ptr_flag_bitsILi8EEENSX_INS5_IJNSA_ILi8EEESH_EEENS5_IJSH_SC_EEEEEEEvNS4_8identityENS4_18SM100_TMA_2SM_LOADES1F_vS1G_EENS_8epilogue10collective18CollectiveEpilogueINS1J_23Sm100TmaWarpSpecializedILi2ELi2ELi64ELb0ELb0EEEJNS5_IJSG_SG_SH_EEENS5_IJNSX_ISG_SC_EENSX_INSA_ILi64EEESC_EEEEESJ_SK_SJ_SK_NS1J_6fusion15FusionCallbacksIS1N_NS1T_17LinearCombinationISJ_fSJ_fLNS_15FloatRoundStyleE2EEES1O_S1S_JEEENS4_5SM1004TMEM4LOAD26SM100_TMEM_LOAD_32dp32b64xENS4_13SM90_TMA_LOADENS16_INS17_ILi2ELi4ELi3EEES1A_NSX_INS5_IJS1B_S1Q_EEENS5_IJS1Q_SC_EEEEEEENS4_39AutoVectorizingCopyWithAssumedAlignmentILi128EEENS4_14SM90_TMA_STOREES28_S2A_S2A_EEEvvEEEEvNT_6ParamsE,@function
        .size           _ZN7cutlass13device_kernelINS_4gemm6kernel13GemmUniversalIN4cute5tupleIJiiiiEEENS1_10collective13CollectiveMmaINS1_35MainloopSm100TmaUmmaWarpSpecializedILi5ELi2ELi4ENS5_IJNS4_1CILi2EEESB_NSA_ILi1EEEEEEEENS5_IJNSA_ILi256EEENSA_ILi128EEENSA_ILi32EEEEEENS_12float_e4m3_tENS5_IJlSC_lEEESJ_SK_NS4_8TiledMMAINS4_8MMA_AtomIJNS4_10MMA_TraitsINS4_25SM100_MMA_F8F6F4_2x1SM_SSEJSJ_SJ_fSF_SG_NS4_17integral_constantINS4_4UMMA5MajorELSR_0EEESS_NSP_INSQ_7ScaleInELST_0EEESU_EEEEEENS4_6LayoutINS5_IJSC_SC_SC_EEENS5_IJNSA_ILi0EEESZ_SZ_EEEEENS5_IJNS4_10UnderscoreES12_S12_EEEEENS4_28SM100_TMA_2SM_LOAD_MULTICASTENS4_14ComposedLayoutINS4_7SwizzleILi1ELi4ELi3EEENS4_18smem_ptr_flag_bitsILi8EEENSX_INS5_IJNSA_ILi8EEESH_EEENS5_IJSH_SC_EEEEEEEvNS4_8identityENS4_18SM100_TMA_2SM_LOADES1F_vS1G_EENS_8epilogue10collective18CollectiveEpilogueINS1J_23Sm100TmaWarpSpecializedILi2ELi2ELi64ELb0ELb0EEEJNS5_IJSG_SG_SH_EEENS5_IJNSX_ISG_SC_EENSX_INSA_ILi64EEESC_EEEEESJ_SK_SJ_SK_NS1J_6fusion15FusionCallbacksIS1N_NS1T_17LinearCombinationISJ_fSJ_fLNS_15FloatRoundStyleE2EEES1O_S1S_JEEENS4_5SM1004TMEM4LOAD26SM100_TMEM_LOAD_32dp32b64xENS4_13SM90_TMA_LOADENS16_INS17_ILi2ELi4ELi3EEES1A_NSX_INS5_IJS1B_S1Q_EEENS5_IJS1Q_SC_EEEEEEENS4_39AutoVectorizingCopyWithAssumedAlignmentILi128EEENS4_14SM90_TMA_STOREES28_S2A_S2A_EEEvvEEEEvNT_6ParamsE,(.L_x_167 - _ZN7cutlass13device_kernelINS_4gemm6kernel13GemmUniversalIN4cute5tupleIJiiiiEEENS1_10collective13CollectiveMmaINS1_35MainloopSm100TmaUmmaWarpSpecializedILi5ELi2ELi4ENS5_IJNS4_1CILi2EEESB_NSA_ILi1EEEEEEEENS5_IJNSA_ILi256EEENSA_ILi128EEENSA_ILi32EEEEEENS_12float_e4m3_tENS5_IJlSC_lEEESJ_SK_NS4_8TiledMMAINS4_8MMA_AtomIJNS4_10MMA_TraitsINS4_25SM100_MMA_F8F6F4_2x1SM_SSEJSJ_SJ_fSF_SG_NS4_17integral_constantINS4_4UMMA5MajorELSR_0EEESS_NSP_INSQ_7ScaleInELST_0EEESU_EEEEEENS4_6LayoutINS5_IJSC_SC_SC_EEENS5_IJNSA_ILi0EEESZ_SZ_EEEEENS5_IJNS4_10UnderscoreES12_S12_EEEEENS4_28SM100_TMA_2SM_LOAD_MULTICASTENS4_14ComposedLayoutINS4_7SwizzleILi1ELi4ELi3EEENS4_18smem_ptr_flag_bitsILi8EEENSX_INS5_IJNSA_ILi8EEESH_EEENS5_IJSH_SC_EEEEEEEvNS4_8identityENS4_18SM100_TMA_2SM_LOADES1F_vS1G_EENS_8epilogue10collective18CollectiveEpilogueINS1J_23Sm100TmaWarpSpecializedILi2ELi2ELi64ELb0ELb0EEEJNS5_IJSG_SG_SH_EEENS5_IJNSX_ISG_SC_EENSX_INSA_ILi64EEESC_EEEEESJ_SK_SJ_SK_NS1J_6fusion15FusionCallbacksIS1N_NS1T_17LinearCombinationISJ_fSJ_fLNS_15FloatRoundStyleE2EEES1O_S1S_JEEENS4_5SM1004TMEM4LOAD26SM100_TMEM_LOAD_32dp32b64xENS4_13SM90_TMA_LOADENS16_INS17_ILi2ELi4ELi3EEES1A_NSX_INS5_IJS1B_S1Q_EEENS5_IJS1Q_SC_EEEEEEENS4_39AutoVectorizingCopyWithAssumedAlignmentILi128EEENS4_14SM90_TMA_STOREES28_S2A_S2A_EEEvvEEEEvNT_6ParamsE)
        .other          _ZN7cutlass13device_kernelINS_4gemm6kernel13GemmUniversalIN4cute5tupleIJiiiiEEENS1_10collective13CollectiveMmaINS1_35MainloopSm100TmaUmmaWarpSpecializedILi5ELi2ELi4ENS5_IJNS4_1CILi2EEESB_NSA_ILi1EEEEEEEENS5_IJNSA_ILi256EEENSA_ILi128EEENSA_ILi32EEEEEENS_12float_e4m3_tENS5_IJlSC_lEEESJ_SK_NS4_8TiledMMAINS4_8MMA_AtomIJNS4_10MMA_TraitsINS4_25SM100_MMA_F8F6F4_2x1SM_SSEJSJ_SJ_fSF_SG_NS4_17integral_constantINS4_4UMMA5MajorELSR_0EEESS_NSP_INSQ_7ScaleInELST_0EEESU_EEEEEENS4_6LayoutINS5_IJSC_SC_SC_EEENS5_IJNSA_ILi0EEESZ_SZ_EEEEENS5_IJNS4_10UnderscoreES12_S12_EEEEENS4_28SM100_TMA_2SM_LOAD_MULTICASTENS4_14ComposedLayoutINS4_7SwizzleILi1ELi4ELi3EEENS4_18smem_ptr_flag_bitsILi8EEENSX_INS5_IJNSA_ILi8EEESH_EEENS5_IJSH_SC_EEEEEEEvNS4_8identityENS4_18SM100_TMA_2SM_LOADES1F_vS1G_EENS_8epilogue10collective18CollectiveEpilogueINS1J_23Sm100TmaWarpSpecializedILi2ELi2ELi64ELb0ELb0EEEJNS5_IJSG_SG_SH_EEENS5_IJNSX_ISG_SC_EENSX_INSA_ILi64EEESC_EEEEESJ_SK_SJ_SK_NS1J_6fusion15FusionCallbacksIS1N_NS1T_17LinearCombinationISJ_fSJ_fLNS_15FloatRoundStyleE2EEES1O_S1S_JEEENS4_5SM1004TMEM4LOAD26SM100_TMEM_LOAD_32dp32b64xENS4_13SM90_TMA_LOADENS16_INS17_ILi2ELi4ELi3EEES1A_NSX_INS5_IJS1B_S1Q_EEENS5_IJS1Q_SC_EEEEEEENS4_39AutoVectorizingCopyWithAssumedAlignmentILi128EEENS4_14SM90_TMA_STOREES28_S2A_S2A_EEEvvEEEEvNT_6ParamsE,@"STO_CUDA_ENTRY STV_DEFAULT"
_ZN7cutlass13device_kernelINS_4gemm6kernel13GemmUniversalIN4cute5tupleIJiiiiEEENS1_10collective13CollectiveMmaINS1_35MainloopSm100TmaUmmaWarpSpecializedILi5ELi2ELi4ENS5_IJNS4_1CILi2EEESB_NSA_ILi1EEEEEEEENS5_IJNSA_ILi256EEENSA_ILi128EEENSA_ILi32EEEEEENS_12float_e4m3_tENS5_IJlSC_lEEESJ_SK_NS4_8TiledMMAINS4_8MMA_AtomIJNS4_10MMA_TraitsINS4_25SM100_MMA_F8F6F4_2x1SM_SSEJSJ_SJ_fSF_SG_NS4_17integral_constantINS4_4UMMA5MajorELSR_0EEESS_NSP_INSQ_7ScaleInELST_0EEESU_EEEEEENS4_6LayoutINS5_IJSC_SC_SC_EEENS5_IJNSA_ILi0EEESZ_SZ_EEEEENS5_IJNS4_10UnderscoreES12_S12_EEEEENS4_28SM100_TMA_2SM_LOAD_MULTICASTENS4_14ComposedLayoutINS4_7SwizzleILi1ELi4ELi3EEENS4_18smem_ptr_flag_bitsILi8EEENSX_INS5_IJNSA_ILi8EEESH_EEENS5_IJSH_SC_EEEEEEEvNS4_8identityENS4_18SM100_TMA_2SM_LOADES1F_vS1G_EENS_8epilogue10collective18CollectiveEpilogueINS1J_23Sm100TmaWarpSpecializedILi2ELi2ELi64ELb0ELb0EEEJNS5_IJSG_SG_SH_EEENS5_IJNSX_ISG_SC_EENSX_INSA_ILi64EEESC_EEEEESJ_SK_SJ_SK_NS1J_6fusion15FusionCallbacksIS1N_NS1T_17LinearCombinationISJ_fSJ_fLNS_15FloatRoundStyleE2EEES1O_S1S_JEEENS4_5SM1004TMEM4LOAD26SM100_TMEM_LOAD_32dp32b64xENS4_13SM90_TMA_LOADENS16_INS17_ILi2ELi4ELi3EEES1A_NSX_INS5_IJS1B_S1Q_EEENS5_IJS1Q_SC_EEEEEEENS4_39AutoVectorizingCopyWithAssumedAlignmentILi128EEENS4_14SM90_TMA_STOREES28_S2A_S2A_EEEvvEEEEvNT_6ParamsE:
[----:B------:R-:W1:Y:S01]  /*0000*/  LDC R1, c[0x0][0x37c] ;  /* 0x0000df00ff017b82 */ /* 0x000e620000000800 */
[----:B------:R-:W2:Y:S01]  /*0010*/  S2R R170, SR_TID.X ;  /* 0x0000000000aa7919 */ /* 0x000ea20000002100 */
[----:B------:R-:W3:Y:S06]  /*0020*/  LDCU.64 UR8, c[0x0][0x890] ;  /* 0x00011200ff0877ac */ /* 0x000eec0008000a00 */
[----:B------:R-:W4:Y:S01]  /*0030*/  S2UR UR48, SR_CgaCtaId ;  /* 0x00000000003079c3 */ /* 0x000f220000008800 */
[----:B------:R-:W-:Y:S02]  /*0040*/  PRMT R158, RZ, 0x7610, R158 ;  /* 0x00007610ff9e7816 */ /* 0x000fe4000000009e */
[----:B------:R-:W-:Y:S01]  /*0050*/  ELECT P1, URZ, PT ;  /* 0x0000000000ff782f */ /* 0x000fe20003820000 */
[----:B---3--:R-:W-:-:S04]  /*0060*/  UISETP.NE.U32.AND UP0, UPT, UR8, URZ, UPT ;  /* 0x000000ff0800728c */ /* 0x008fc8000bf05070 */
[----:B------:R-:W-:Y:S02]  /*0070*/  UISETP.NE.AND.EX UP0, UPT, UR9, URZ, UPT, UP0 ;  /* 0x000000ff0900728c */ /* 0x000fe4000bf05300 */
[----:B----4-:R-:W-:Y:S02]  /*0080*/  ULOP3.LUT UR29, UR48, 0x1, URZ, 0xc0, !UPT ;  /* 0x00000001301d7892 */ /* 0x010fe4000f8ec0ff */
[----:B------:R-:W-:Y:S01]  /*0090*/  ULOP3.LUT UR30, UR48, 0x1, URZ, 0x3c, !UPT ;  /* 0x00000001301e7892 */ /* 0x000fe2000f8e3cff */
[----:B--2---:R-:W-:-:S05]  /*00a0*/  SHF.R.U32.HI R159, RZ, 0x5, R170 ;  /* 0x00000005ff9f7819 */ /* 0x004fca00000116aa */
[----:B------:R-:W2:Y:S02]  /*00b0*/  SHFL.IDX PT, R0, R159, RZ, 0x1f ;  /* 0x00001fff9f007589 */ /* 0x000ea400000e0000 */
[----:B--2---:R-:W-:Y:S01]  /*00c0*/  R2UR UR13, R0 ;  /* 0x00000000000d72ca */ /* 0x004fe200000e0000 */
[----:B-1----:R-:W-:-:S14]  /*00d0*/  BRA.U UP0, `(.L_x_0) ;  /* 0x0000000100307547 */ /* 0x002fdc000b800000 */
[----:B------:R-:W1:Y:S02]  /*00e0*/  LDCU.64 UR4, c[0x0][0x888] ;  /* 0x00011100ff0477ac */ /* 0x000e640008000a00 */
[----:B-1----:R-:W-:-:S04]  /*00f0*/  UISETP.NE.U32.AND UP0, UPT, UR4, URZ, UPT ;  /* 0x000000ff0400728c */ /* 0x002fc8000bf05070 */
[----:B------:R-:W-:-:S09]  /*0100*/  UISETP.NE.AND.EX UP0, UPT, UR5, URZ, UPT, UP0 ;  /* 0x000000ff0500728c */ /* 0x000fd2000bf05300 */
[----:B------:R-:W-:Y:S05]  /*0110*/  BRA.U !UP0, `(.L_x_1) ;  /* 0x0000000108147547 */ /* 0x000fea000b800000 */
[----:B------:R-:W1:Y:S01]  /*0120*/  LDC.64 R2, c[0x0][0x888] ;  /* 0x00022200ff027b82 */ /* 0x000e620000000a00 */
[----:B------:R-:W1:Y:S02]  /*0130*/  LDCU.64 UR4, c[0x0][0x358] ;  /* 0x00006b00ff0477ac */ /* 0x000e640008000a00 */
[----:B-1----:R1:W5:Y:S01]  /*0140*/  LDG.E R73, desc[UR4][R2.64] ;  /* 0x0000000402497981 */ /* 0x002362000c1e1900 */
[----:B------:R-:W-:Y:S01]  /*0150*/  HFMA2 R158, -RZ, RZ, 0, 5.9604644775390625e-08 ;  /* 0x00000001ff9e7431 */ /* 0x000fe200000001ff */
[----:B------:R-:W-:Y:S05]  /*0160*/  BRA `(.L_x_0) ;  /* 0x00000000000c7947 */ /* 0x000fea0003800000 */
.L_x_1:
[----:B------:R-:W1:Y:S01]  /*0170*/  LDCU UR4, c[0x0][0x880] ;  /* 0x00011000ff0477ac */ /* 0x000e620008000800 */
[----:B------:R-:W-:Y:S01]  /*0180*/  HFMA2 R158, -RZ, RZ, 0, 5.9604644775390625e-08 ;  /* 0x00000001ff9e7431 */ /* 0x000fe200000001ff */
[----:B-1----:R-:W-:-:S07]  /*0190*/  MOV R73, UR4 ;  /* 0x0000000400497c02 */ /* 0x002fce0008000f00 */
.L_x_0:
[----:B------:R-:W2:Y:S02]  /*01a0*/  LDCU.64 UR4, c[0x0][0x8b0] ;  /* 0x00011600ff0477ac */ /* 0x000ea40008000a00 */
[----:B--2---:R-:W-:-:S04]  /*01b0*/  UISETP.NE.U32.AND UP0, UPT, UR4, URZ, UPT ;  /* 0x000000ff0400728c */ /* 0x004fc8000bf05070 */
[----:B------:R-:W-:-:S09]  /*01c0*/  UISETP.NE.AND.EX UP0, UPT, UR5, URZ, UPT, UP0 ;  /* 0x000000ff0500728c */ /* 0x000fd2000bf05300 */
[----:B------:R-:W-:Y:S05]  /*01d0*/  BRA.U UP0, `(.L_x_2) ;  /* 0x0000000100287547 */ /* 0x000fea000b800000 */
[----:B------:R-:W2:Y:S02]  /*01e0*/  LDCU.64 UR4, c[0x0][0x8a8] ;  /* 0x00011500ff0477ac */ /* 0x000ea40008000a00 */
[----:B--2---:R-:W-:-:S04]  /*01f0*/  UISETP.NE.U32.AND UP0, UPT, UR4, URZ, UPT ;  /* 0x000000ff0400728c */ /* 0x004fc8000bf05070 */
[----:B------:R-:W-:-:S09]  /*0200*/  UISETP.NE.AND.EX UP0, UPT, UR5, URZ, UPT, UP0 ;  /* 0x000000ff0500728c */ /* 0x000fd2000bf05300 */
[----:B------:R-:W-:Y:S05]  /*0210*/  BRA.U !UP0, `(.L_x_3) ;  /* 0x0000000108107547 */ /* 0x000fea000b800000 */
[----:B------:R-:W2:Y:S01]  /*0220*/  LDC.64 R70, c[0x0][0x8a8] ;  /* 0x00022a00ff467b82 */ /* 0x000ea20000000a00 */
[----:B------:R-:W2:Y:S02]  /*0230*/  LDCU.64 UR4, c[0x0][0x358] ;  /* 0x00006b00ff0477ac */ /* 0x000ea40008000a00 */
[----:B--2---:R2:W5:Y:S01]  /*0240*/  LDG.E R70, desc[UR4][R70.64] ;  /* 0x0000000446467981 */ /* 0x004562000c1e1900 */
[----:B------:R-:W-:Y:S05]  /*0250*/  BRA `(.L_x_2) ;  /* 0x0000000000087947 */ /* 0x000fea0003800000 */
.L_x_3:
[----:B------:R-:W2:Y:S02]  /*0260*/  LDCU UR4, c[0x0][0x8a0] ;  /* 0x00011400ff0477ac */ /* 0x000ea40008000800 */
[----:B--2---:R-:W-:Y:S02]  /*0270*/  MOV R70, UR4 ;  /* 0x0000000400467c02 */ /* 0x004fe40008000f00 */
.L_x_2:
[----:B------:R-:W-:Y:S01]  /*0280*/  IMAD.U32 R0, RZ, RZ, UR13 ;  /* 0x0000000dff007e24 */ /* 0x000fe2000f8e00ff */
[----:B------:R-:W-:Y:S04]  /*0290*/  BSSY.RECONVERGENT B0, `(.L_x_4) ;  /* 0x000000c000007945 */ /* 0x000fe80003800200 */
[C---:B------:R-:W-:Y:S02]  /*02a0*/  ISETP.NE.OR P2, PT, R0.reuse, 0x1, !P1 ;  /* 0x000000010000780c */ /* 0x040fe40004f45670 */
[----:B------:R-:W-:-:S11]  /*02b0*/  ISETP.NE.OR P0, PT, R0, 0x3, !P1 ;  /* 0x000000030000780c */ /* 0x000fd60004f05670 */
[----:B------:R-:W-:Y:S05]  /*02c0*/  @P2 BRA `(.L_x_5) ;  /* 0x0000000000202947 */ /* 0x000fea0003800000 */
[----:B------:R-:W3:Y:S02]  /*02d0*/  LDCU.64 UR4, c[0x0][0x348] ;  /* 0x00006900ff0477ac */ /* 0x000ee40008000a00 */
[----:B---3--:R-:W-:Y:S02]  /*02e0*/  UIADD3 UR6, UP1, UPT, UR4, 0x80, URZ ;  /* 0x0000008004067890 */ /* 0x008fe4000ff3e0ff */
[----:B------:R-:W-:Y:S02]  /*02f0*/  UIADD3 UR4, UP0, UPT, UR4, 0x180, URZ ;  /* 0x0000018004047890 */ /* 0x000fe4000ff1e0ff */
[----:B------:R-:W-:Y:S02]  /*0300*/  UIADD3.X UR7, UPT, UPT, URZ, UR5, URZ, UP1, !UPT ;  /* 0x00000005ff077290 */ /* 0x000fe40008ffe4ff */
[----:B------:R-:W-:-:S07]  /*0310*/  UIADD3.X UR5, UPT, UPT, URZ, UR5, URZ, UP0, !UPT ;  /* 0x00000005ff057290 */ /* 0x000fce00087fe4ff */
[----:B------:R3:W-:Y:S02]  /*0320*/  UTMACCTL.PF [UR6] ;  /* 0x00000000060079b9 */ /* 0x0007e40008040000 */
[----:B------:R3:W-:Y:S02]  /*0330*/  UTMACCTL.PF [UR4] ;  /* 0x00000000040079b9 */ /* 0x0007e40008040000 */
[----:B---3--:R-:W-:Y:S01]  /*0340*/  NOP ;  /* 0x0000000000007918 */ /* 0x008fe20000000000 */
.L_x_5:
[----:B------:R-:W-:Y:S05]  /*0350*/  BSYNC.RECONVERGENT B0 ;  /* 0x0000000000007941 */ /* 0x000fea0003800200 */
.L_x_4:
[----:B------:R-:W-:Y:S04]  /*0360*/  BSSY.RECONVERGENT B0, `(.L_x_6) ;  /* 0x000000a000007945 */ /* 0x000fe80003800200 */
        /* <DEDUP_REMOVED lines=9> */
.L_x_7:
[----:B------:R-:W-:Y:S05]  /*0400*/  BSYNC.RECONVERGENT B0 ;  /* 0x0000000000007941 */ /* 0x000fea0003800200 */
.L_x_6:
[----:B------:R-:W3:Y:S01]  /*0410*/  LDCU.64 UR4, c[0x0][0x888] ;  /* 0x00011100ff0477ac */ /* 0x000ee20008000a00 */
[----:B------:R-:W-:Y:S02]  /*0420*/  UISETP.EQ.U32.AND UP1, UPT, UR8, URZ, UPT ;  /* 0x000000ff0800728c */ /* 0x000fe4000bf22070 */
[----:B------:R-:W-:Y:S02]  /*0430*/  UPLOP3.LUT UP3, UPT, UPT, UPT, UPT, 0x80, 0x8 ;  /* 0x000000000008789c */ /* 0x000fe40003f6f070 */
[----:B---3--:R-:W-:-:S04]  /*0440*/  UISETP.NE.U32.AND UP0, UPT, UR4, URZ, UPT ;  /* 0x000000ff0400728c */ /* 0x008fc8000bf05070 */
[----:B------:R-:W-:-:S04]  /*0450*/  UISETP.NE.AND.EX UP0, UPT, UR5, URZ, UPT, UP0 ;  /* 0x000000ff0500728c */ /* 0x000fc8000bf05300 */
[----:B------:R-:W-:-:S04]  /*0460*/  UISETP.EQ.OR.EX UP2, UPT, UR9, URZ, !UP0, UP1 ;  /* 0x000000ff0900728c */ /* 0x000fc8000c742710 */
[----:B------:R-:W-:-:S06]  /*0470*/  UP2UR UR4, UPR, URZ, 0x4 ;  /* 0x00000004ff047883 */ /* 0x000fcc0008000000 */
[----:B------:R-:W-:Y:S01]  /*0480*/  MOV R160, UR4 ;  /* 0x0000000400a07c02 */ /* 0x000fe20008000f00 */
[----:B------:R-:W-:Y:S06]  /*0490*/  BRA.U !UP2, `(.L_x_8) ;  /* 0x000000010a207547 */ /* 0x000fec000b800000 */
[----:B------:R-:W-:Y:S01]  /*04a0*/  UISETP.NE.U32.AND UP1, UPT, UR8, URZ, UPT ;  /* 0x000000ff0800728c */ /* 0x000fe2000bf25070 */
[----:B-----5:R-:W-:Y:S01]  /*04b0*/  FSETP.NEU.AND P0, PT, R73, RZ, PT ;  /* 0x000000ff4900720b */ /* 0x020fe20003f0d000 */
[----:B------:R-:W-:Y:S02]  /*04c0*/  USEL UR4, URZ, 0xffffffff, UP0 ;  /* 0xffffffffff047887 */ /* 0x000fe40008000000 */
[----:B------:R-:W-:-:S10]  /*04d0*/  UISETP.NE.AND.EX UP1, UPT, UR9, URZ, UPT, UP1 ;  /* 0x000000ff0900728c */ /* 0x000fd4000bf25310 */
[----:B------:R-:W-:Y:S01]  /*04e0*/  VOTEU.ANY UP0, P0 ;  /* 0x0000000000ff7886 */ /* 0x000fe20000000100 */
[----:B------:R-:W-:-:S04]  /*04f0*/  @!UP1 USEL UR4, URZ, 0xffffffff, UP0 ;  /* 0xffffffffff049887 */ /* 0x000fc80008000000 */
[----:B------:R-:W-:-:S04]  /*0500*/  ULOP3.LUT UR4, UR4, 0x1, URZ, 0xc0, !UPT ;  /* 0x0000000104047892 */ /* 0x000fc8000f8ec0ff */
[----:B------:R-:W-:-:S11]  /*0510*/  UISETP.NE.U32.AND UP3, UPT, UR4, 0x1, UPT ;  /* 0x000000010400788c */ /* 0x000fd6000bf65070 */
.L_x_8:
[----:B------:R-:W3:Y:S01]  /*0520*/  SHFL.IDX PT, R0, R159, RZ, 0x1f ;  /* 0x00001fff9f007589 */ /* 0x000ee200000e0000 */
[----:B------:R-:W-:-:S04]  /*0530*/  UISETP.NE.AND UP0, UPT, UR13, 0x2, UPT ;  /* 0x000000020d00788c */ /* 0x000fc8000bf05270 */
[----:B------:R-:W-:Y:S02]  /*0540*/  UISETP.EQ.AND UP1, UPT, UR29, URZ, !UP0 ;  /* 0x000000ff1d00728c */ /* 0x000fe4000c722270 */
[----:B------:R-:W-:-:S04]  /*0550*/  USEL UR43, URZ, 0x1, UP0 ;  /* 0x00000001ff2b7887 */ /* 0x000fc80008000000 */
[----:B------:R-:W-:Y:S02]  /*0560*/  PLOP3.LUT P3, PT, P1, PT, UP1, 0x80, 0x8 ;  /* 0x000000000008781c */ /* 0x000fe40000f6f018 */
[----:B---3--:R-:W-:-:S13]  /*0570*/  ISETP.NE.AND P0, PT, R0, RZ, PT ;  /* 0x000000ff0000720c */ /* 0x008fda0003f05270 */
[----:B------:R-:W-:Y:S05]  /*0580*/  @P0 BRA `(.L_x_9) ;  /* 0x00000000005c0947 */ /* 0x000fea0003800000 */
[----:B------:R-:W-:Y:S01]  /*0590*/  UMOV UR4, 0x400 ;  /* 0x0000040000047882 */ /* 0x000fe20000000000 */
[----:B------:R-:W-:Y:S01]  /*05a0*/  UMOV UR8, 0x1 ;  /* 0x0000000100087882 */ /* 0x000fe20000000000 */
[----:B------:R-:W-:Y:S01]  /*05b0*/  UMOV UR6, 0x2 ;  /* 0x0000000200067882 */ /* 0x000fe20000000000 */
[----:B------:R-:W-:Y:S02]  /*05c0*/  ULEA UR4, UR48, UR4, 0x18 ;  /* 0x0000000430047291 */ /* 0x000fe4000f8ec0ff */
[----:B------:R-:W-:-:S04]  /*05d0*/  UIADD3 UR8, UPT, UPT, -UR8, 0x100000, URZ ;  /* 0x0010000008087890 */ /* 0x000fc8000fffe1ff */
[----:B------:R-:W-:Y:S02]  /*05e0*/  USHF.L.U32 UR9, UR8, 0xb, URZ ;  /* 0x0000000b08097899 */ /* 0x000fe400080006ff */
[----:B------:R-:W-:Y:S02]  /*05f0*/  USHF.L.U32 UR8, UR8, 0x1, URZ ;  /* 0x0000000108087899 */ /* 0x000fe400080006ff */
[----:B------:R-:W-:-:S04]  /*0600*/  UIADD3 UR6, UPT, UPT, -UR6, 0x100000, URZ ;  /* 0x0010000006067890 */ /* 0x000fc8000fffe1ff */
[----:B------:R-:W-:Y:S02]  /*0610*/  USHF.L.U32 UR7, UR6, 0xb, URZ ;  /* 0x0000000b06077899 */ /* 0x000fe400080006ff */
[----:B------:R-:W-:Y:S01]  /*0620*/  USHF.L.U32 UR6, UR6, 0x1, URZ ;  /* 0x0000000106067899 */ /* 0x000fe200080006ff */
[----:B------:R-:W-:Y:S01]  /*0630*/  ELECT P0, URZ, PT ;  /* 0x0000000000ff782f */ /* 0x000fe20003800000 */
[----:B------:R-:W3:Y:S02]  /*0640*/  FENCE.VIEW.ASYNC.S ;  /* 0x00000000000073c6 */ /* 0x000ee40000000000 */
[----:B---3--:R3:W4:Y:S08]  /*0650*/  SYNCS.EXCH.64 URZ, [UR4], UR8 ;  /* 0x0000000804ff75b2 */ /* 0x0087300008000100 */
[----:B------:R3:W1:Y:S01]  /*0660*/  SYNCS.EXCH.64 URZ, [UR4+0x28], UR6 ;  /* 0x0000280604ff75b2 */ /* 0x0006620008000100 */
        /* <DEDUP_REMOVED lines=8> */
[----:B------:R-:W-:Y:S01]  /*06f0*/  NOP ;  /* 0x0000000000007918 */ /* 0x000fe20000000000 */
.L_x_9:
[----:B------:R-:W2:Y:S01]  /*0700*/  SHFL.IDX PT, R0, R159, RZ, 0x1f ;  /* 0x00001fff9f007589 */ /* 0x000ea200000e0000 */
[----:B------:R-:W-:Y:S01]  /*0710*/  NOP ;  /* 0x0000000000007918 */ /* 0x000fe20000000000 */
[----:B--2---:R-:W-:-:S13]  /*0720*/  ISETP.NE.AND P0, PT, R0, 0x1, PT ;  /* 0x000000010000780c */ /* 0x004fda0003f05270 */
[----:B------:R-:W-:Y:S05]  /*0730*/  @P0 BRA `(.L_x_10) ;  /* 0x0000000000440947 */ /* 0x000fea0003800000 */
[----:B---3--:R-:W-:Y:S01]  /*0740*/  UMOV UR4, 0x400 ;  /* 0x0000040000047882 */ /* 0x008fe20000000000 */
        /* <DEDUP_REMOVED lines=10> */
[----:B------:R-:W2:Y:S02]  /*07f0*/  FENCE.VIEW.ASYNC.S ;  /* 0x00000000000073c6 */ /* 0x000ea40000000000 */
[----:B--2---:R2:W3:Y:S08]  /*0800*/  SYNCS.EXCH.64 URZ, [UR4+0x50], UR8 ;  /* 0x0000500804ff75b2 */ /* 0x0044f00008000100 */
[----:B------:R2:W1:Y:S01]  /*0810*/  SYNCS.EXCH.64 URZ, [UR4+0x60], UR6 ;  /* 0x0000600604ff75b2 */ /* 0x0004620008000100 */
[----:B------:R2:W1:Y:S01]  /*0820*/  SYNCS.EXCH.64 URZ, [UR4+0x58], UR8 ;  /* 0x0000580804ff75b2 */ /* 0x0004620008000100 */
[----:B------:R2:W1:Y:S01]  /*0830*/  SYNCS.EXCH.64 URZ, [UR4+0x68], UR6 ;  /* 0x0000680604ff75b2 */ /* 0x0004620008000100 */
[----:B------:R-:W-:Y:S01]  /*0840*/  NOP ;  /* 0x0000000000007918 */ /* 0x000fe20000000000 */
.L_x_10:
[----:B------:R-:W4:Y:S01]  /*0850*/  SHFL.IDX PT, R0, R159, RZ, 0x1f ;  /* 0x00001fff9f007589 */ /* 0x000f2200000e0000 */
[----:B------:R-:W-:Y:S01]  /*0860*/  NOP ;  /* 0x0000000000007918 */ /* 0x000fe20000000000 */
[----:B----4-:R-:W-:-:S13]  /*0870*/  ISETP.NE.AND P0, PT, R0, 0x3, PT ;  /* 0x000000030000780c */ /* 0x010fda0003f05270 */
[----:B------:R-:W-:Y:S05]  /*0880*/  @P0 BRA `(.L_x_11) ;  /* 0x00000000002c0947 */ /* 0x000fea0003800000 */
[----:B--23--:R-:W-:Y:S01]  /*0890*/  UMOV UR6, 0x400 ;  /* 0x0000040000067882 */ /* 0x00cfe20000000000 */
[----:B------:R-:W-:Y:S01]  /*08a0*/  UMOV UR4, 0x20 ;  /* 0x0000002000047882 */ /* 0x000fe20000000000 */
[----:B------:R-:W-:Y:S02]  /*08b0*/  ULEA UR6, UR48, UR6, 0x18 ;  /* 0x0000000630067291 */ /* 0x000fe4000f8ec0ff */
[----:B------:R-:W-:-:S04]  /*08c0*/  UIADD3 UR4, UPT, UPT, -UR4, 0x100000, URZ ;  /* 0x0010000004047890 */ /* 0x000fc8000fffe1ff */
[----:B------:R-:W-:Y:S02]  /*08d0*/  USHF.L.U32 UR5, UR4, 0xb, URZ ;  /* 0x0000000b04057899 */ /* 0x000fe400080006ff */
[----:B------:R-:W-:Y:S01]  /*08e0*/  USHF.L.U32 UR4, UR4, 0x1, URZ ;  /* 0x0000000104047899 */ /* 0x000fe200080006ff */
[----:B------:R-:W-:Y:S01]  /*08f0*/  ELECT P0, URZ, PT ;  /* 0x0000000000ff782f */ /* 0x000fe20003800000 */
[----:B------:R-:W2:Y:S10]  /*0900*/  FENCE.VIEW.ASYNC.S ;  /* 0x00000000000073c6 */ /* 0x000eb40000000000 */
[----:B--2---:R4:W2:Y:S01]  /*0910*/  SYNCS.EXCH.64 URZ, [UR6+0x70], UR4 ;  /* 0x0000700406ff75b2 */ /* 0x0048a20008000100 */
[----:B------:R4:W3:Y:S02]  /*0920*/  SYNCS.EXCH.64 URZ, [UR6+0x78], UR4 ;  /* 0x0000780406ff75b2 */ /* 0x0008e40008000100 */
[----:B----4-:R-:W-:Y:S01]  /*0930*/  NOP ;  /* 0x0000000000007918 */ /* 0x010fe20000000000 */
.L_x_11:
[----:B------:R-:W4:Y:S01]  /*0940*/  SHFL.IDX PT, R0, R159, RZ, 0x1f ;  /* 0x00001fff9f007589 */ /* 0x000f2200000e0000 */
[----:B------:R-:W-:Y:S01]  /*0950*/  NOP ;  /* 0x0000000000007918 */ /* 0x000fe20000000000 */
[----:B----4-:R-:W-:-:S13]  /*0960*/  ISETP.NE.AND P0, PT, R0, 0x4, PT ;  /* 0x000000040000780c */ /* 0x010fda0003f05270 */
[----:B------:R-:W-:Y:S05]  /*0970*/  @P0 BRA `(.L_x_12) ;  /* 0x0000000000480947 */ /* 0x000fea0003800000 */
[----:B--23--:R-:W-:Y:S01]  /*0980*/  UMOV UR4, 0x3a0 ;  /* 0x000003a000047882 */ /* 0x00cfe20000000000 */
[----:B------:R-:W-:Y:S01]  /*0990*/  UMOV UR6, 0x400 ;  /* 0x0000040000067882 */ /* 0x000fe20000000000 */
[----:B------:R-:W-:Y:S01]  /*09a0*/  USEL UR4, UR4, 0x320, UP3 ;  /* 0x0000032004047887 */ /* 0x000fe20009800000 */
        /* <DEDUP_REMOVED lines=10> */
[----:B--2---:R4:W2:Y:S08]  /*0a50*/  SYNCS.EXCH.64 URZ, [UR6+0x80], UR8 ;  /* 0x0000800806ff75b2 */ /* 0x0048b00008000100 */
[----:B------:R4:W3:Y:S01]  /*0a60*/  SYNCS.EXCH.64 URZ, [UR6+0x90], UR4 ;  /* 0x0000900406ff75b2 */ /* 0x0008e20008000100 */
[----:B------:R4:W1:Y:S01]  /*0a70*/  SYNCS.EXCH.64 URZ, [UR6+0x88], UR8 ;  /* 0x0000880806ff75b2 */ /* 0x0008620008000100 */
[----:B------:R4:W1:Y:S02]  /*0a80*/  SYNCS.EXCH.64 URZ, [UR6+0x98], UR4 ;  /* 0x0000980406ff75b2 */ /* 0x0008640008000100 */
[----:B----4-:R-:W-:Y:S01]  /*0a90*/  NOP ;  /* 0x0000000000007918 */ /* 0x010fe20000000000 */
.L_x_12:
[----:B------:R-:W4:Y:S01]  /*0aa0*/  SHFL.IDX PT, R0, R159, RZ, 0x1f ;  /* 0x00001fff9f007589 */ /* 0x000f2200000e0000 */
[----:B------:R-:W-:Y:S01]  /*0ab0*/  NOP ;  /* 0x0000000000007918 */ /* 0x000fe20000000000 */
[----:B----4-:R-:W-:-:S13]  /*0ac0*/  ISETP.NE.AND P0, PT, R0, 0x5, PT ;  /* 0x000000050000780c */ /* 0x010fda0003f05270 */
[----:B------:R-:W-:Y:S05]  /*0ad0*/  @P0 BRA `(.L_x_13) ;  /* 0x0000000000540947 */ /* 0x000fea0003800000 */
[----:B--23--:R-:W-:Y:S01]  /*0ae0*/  UMOV UR4, 0x400 ;  /* 0x0000040000047882 */ /* 0x00cfe20000000000 */
        /* <DEDUP_REMOVED lines=14> */
[----:B------:R4:W1:Y:S01]  /*0bd0*/  SYNCS.EXCH.64 URZ, [UR4+0xc8], UR8 ;  /* 0x0000c80804ff75b2 */ /* 0x0008620008000100 */
[----:B------:R4:W1:Y:S01]  /*0be0*/  SYNCS.EXCH.64 URZ, [UR4+0xb0], UR6 ;  /* 0x0000b00604ff75b2 */ /* 0x0008620008000100 */
[----:B------:R4:W1:Y:S01]  /*0bf0*/  SYNCS.EXCH.64 URZ, [UR4+0xd0], UR8 ;  /* 0x0000d00804ff75b2 */ /* 0x0008620008000100 */
[----:B------:R4:W1:Y:S01]  /*0c00*/  SYNCS.EXCH.64 URZ, [UR4+0xb8], UR6 ;  /* 0x0000b80604ff75b2 */ /* 0x0008620008000100 */
[----:B------:R4:W1:Y:S02]  /*0c10*/  SYNCS.EXCH.64 URZ, [UR4+0xd8], UR8 ;  /* 0x0000d80804ff75b2 */ /* 0x0008640008000100 */
[----:B----4-:R-:W-:Y:S01]  /*0c20*/  NOP ;  /* 0x0000000000007918 */ /* 0x010fe20000000000 */
.L_x_13:
[----:B------:R-:W4:Y:S01]  /*0c30*/  SHFL.IDX PT, R0, R159, RZ, 0x1f ;  /* 0x00001fff9f007589 */ /* 0x000f2200000e0000 */
[----:B------:R-:W-:Y:S01]  /*0c40*/  ISETP.NE.OR P1, PT, RZ, UR13, !P1 ;  /* 0x0000000dff007c0c */ /* 0x000fe2000cf25670 */
        /* <DEDUP_REMOVED lines=12> */
[----:B------:R4:W3:Y:S01]  /*0d10*/  SYNCS.EXCH.64 URZ, [UR4+0xf0], UR6 ;  /* 0x0000f00604ff75b2 */ /* 0x0008e20008000100 */
[----:B------:R4:W1:Y:S01]  /*0d20*/  SYNCS.EXCH.64 URZ, [UR4+0xe8], UR6 ;  /* 0x0000e80604ff75b2 */ /* 0x0008620008000100 */
[----:B------:R4:W1:Y:S02]  /*0d30*/  SYNCS.EXCH.64 URZ, [UR4+0xf8], UR6 ;  /* 0x0000f80604ff75b2 */ /* 0x0008640008000100 */
[----:B----4-:R-:W-:Y:S01]  /*0d40*/  NOP ;  /* 0x0000000000007918 */ /* 0x010fe20000000000 */
.L_x_14:
[----:B------:R-:W-:Y:S01]  /*0d50*/  VOTEU.ALL UP0, P1 ;  /* 0x0000000000ff7886 */ /* 0x000fe20000800000 */
[----:B--23--:R-:W-:Y:S01]  /*0d60*/  UMOV UR4, 0x20 ;  /* 0x0000002000047882 */ /* 0x00cfe20000000000 */
[----:B------:R-:W2:Y:S01]  /*0d70*/  LDCU UR7, c[0x0][0x36c] ;  /* 0x00006d80ff0777ac */ /* 0x000ea20008000800 */
[----:B------:R-:W-:Y:S01]  /*0d80*/  NOP ;  /* 0x0000000000007918 */ /* 0x000fe20000000000 */
[----:B------:R-:W-:Y:S01]  /*0d90*/  LOP3.LUT R0, R170, 0x1f, RZ, 0xc0, !PT ;  /* 0x0000001faa007812 */ /* 0x000fe200078ec0ff */
[----:B------:R-:W-:Y:S01]  /*0da0*/  @!UP0 UMOV UR6, 0x400 ;  /* 0x0000040000068882 */ /* 0x000fe20000000000 */
[----:B------:R-:W-:-:S04]  /*0db0*/  @!UP0 UIADD3 UR4, UPT, UPT, -UR4, 0x100000, URZ ;  /* 0x0010000004048890 */ /* 0x000fc8000fffe1ff */
[----:B------:R-:W-:Y:S02]  /*0dc0*/  @!UP0 USHF.L.U32 UR5, UR4, 0xb, URZ ;  /* 0x0000000b04058899 */ /* 0x000fe400080006ff */
[----:B------:R-:W-:Y:S02]  /*0dd0*/  @!UP0 USHF.L.U32 UR4, UR4, 0x1, URZ ;  /* 0x0000000104048899 */ /* 0x000fe400080006ff */
[----:B------:R-:W-:Y:S01]  /*0de0*/  @!UP0 ULEA UR6, UR48, UR6, 0x18 ;  /* 0x0000000630068291 */ /* 0x000fe2000f8ec0ff */
[----:B------:R-:W-:Y:S01]  /*0df0*/  VOTEU.ALL UP0, P1 ;  /* 0x0000000000ff7886 */ /* 0x000fe20000800000 */
[----:B------:R-:W-:Y:S02]  /*0e00*/  UISETP.NE.AND UP4, UPT, UR13, URZ, UPT ;  /* 0x000000ff0d00728c */ /* 0x000fe4000bf85270 */
[----:B--2---:R-:W-:Y:S01]  /*0e10*/  UISETP.EQ.U32.AND UP5, UPT, UR7, 0x1, UPT ;  /* 0x000000010700788c */ /* 0x004fe2000bfa2070 */
[----:B------:R-:W2:Y:S07]  /*0e20*/  FENCE.VIEW.ASYNC.S ;  /* 0x00000000000073c6 */ /* 0x000eae0000000000 */
[----:B--2---:R2:W3:Y:S01]  /*0e30*/  @!UP0 SYNCS.EXCH.64 URZ, [UR6+0x100], UR4 ;  /* 0x0001000406ff85b2 */ /* 0x0044e20008000100 */
[----:B------:R-:W-:Y:S05]  /*0e40*/  BRA.U !UP5, `(.L_x_15) ;  /* 0x000000010d087547 */ /* 0x000fea000b800000 */
[----:B-1-3--:R-:W-:Y:S01]  /*0e50*/  UCGABAR_ARV ;  /* 0x00000000000079c7 */ /* 0x00afe20008000000 */
[----:B------:R-:W-:Y:S05]  /*0e60*/  BRA `(.L_x_16) ;  /* 0x0000000000047947 */ /* 0x000fea0003800000 */
.L_x_15:
[----:B-1-3--:R-:W-:Y:S01]  /*0e70*/  NOP ;  /* 0x0000000000007918 */ /* 0x00afe20000000000 */
.L_x_16:
[----:B------:R-:W1:Y:S01]  /*0e80*/  S2UR UR21, SR_CTAID.X ;  /* 0x00000000001579c3 */ /* 0x000e620000002500 */
[----:B------:R-:W-:-:S05]  /*0e90*/  CS2R.32 R3, SR_CgaSize ;  /* 0x0000000000037805 */ /* 0x000fca0000008a00 */
[----:B------:R-:W-:-:S05]  /*0ea0*/  IMAD R3, R3, -0xa0, RZ ;  /* 0xffffff6003037824 */ /* 0x000fca00078e02ff */
[----:B--2---:R-:W-:-:S14]  /*0eb0*/  R2UR UR5, R3 ;  /* 0x00000000030572ca */ /* 0x004fdc00000e0000 */
[----:B------:R-:W2:Y:S01]  /*0ec0*/  LDCU UR5, c[0x0][UR5+0x2b0] ;  /* 0x00005600050577ac */ /* 0x000ea20008000800 */
[----:B------:R-:W-:-:S05]  /*0ed0*/  CS2R.32 R3, SR_CgaSize ;  /* 0x0000000000037805 */ /* 0x000fca0000008a00 */
[----:B------:R-:W-:-:S05]  /*0ee0*/  IMAD R3, R3, -0xa0, RZ ;  /* 0xffffff6003037824 */ /* 0x000fca00078e02ff */
[----:B------:R-:W-:-:S14]  /*0ef0*/  R2UR UR4, R3 ;  /* 0x00000000030472ca */ /* 0x000fdc00000e0000 */
[----:B------:R-:W3:Y:S01]  /*0f00*/  LDCU UR4, c[0x0][UR4+0x2b4] ;  /* 0x00005680040477ac */ /* 0x000ee20008000800 */
[----:B------:R-:W4:Y:S01]  /*0f10*/  S2UR UR7, SR_CTAID.Y ;  /* 0x00000000000779c3 */ /* 0x000f220000002600 */
[----:B------:R-:W3:Y:S01]  /*0f20*/  LDCU UR18, c[0x0][0xb24] ;  /* 0x00016480ff1277ac */ /* 0x000ee20008000800 */
[----:B------:R-:W-:-:S05]  /*0f30*/  CS2R.32 R3, SR_CgaSize ;  /* 0x0000000000037805 */ /* 0x000fca0000008a00 */
[----:B------:R-:W-:-:S05]  /*0f40*/  IMAD R3, R3, -0xa0, RZ ;  /* 0xffffff6003037824 */ /* 0x000fca00078e02ff */
[----:B------:R-:W-:-:S14]  /*0f50*/  R2UR UR62, R3 ;  /* 0x00000000033e72ca */ /* 0x000fdc00000e0000 */
[----:B------:R-:W3:Y:S01]  /*0f60*/  LDCU UR62, c[0x0][UR62+0x2a0] ;  /* 0x000054003e3e77ac */ /* 0x000ee20008000800 */
[----:B------:R-:W1:Y:S01]  /*0f70*/  S2UR UR36, SR_CTAID.Z ;  /* 0x00000000002479c3 */ /* 0x000e620000002700 */
[----:B------:R-:W-:-:S05]  /*0f80*/  CS2R.32 R3, SR_CgaSize ;  /* 0x0000000000037805 */ /* 0x000fca0000008a00 */
[----:B------:R-:W-:-:S05]  /*0f90*/  IMAD R3, R3, -0xa0, RZ ;  /* 0xffffff6003037824 */ /* 0x000fca00078e02ff */
[----:B------:R-:W-:-:S14]  /*0fa0*/  R2UR UR59, R3 ;  /* 0x00000000033b72ca */ /* 0x000fdc00000e0000 */
[----:B------:R-:W3:Y:S01]  /*0fb0*/  LDCU UR59, c[0x0][UR59+0x2a4] ;  /* 0x000054803b3b77ac */ /* 0x000ee20008000800 */
[----:B------:R-:W-:Y:S02]  /*0fc0*/  UISETP.GT.U32.AND UP0, UPT, UR29, 0xffff, UPT ;  /* 0x0000ffff1d00788c */ /* 0x000fe4000bf04070 */
[----:B------:R-:W-:Y:S01]  /*0fd0*/  USHF.L.U32 UR28, UR48, 0xa, URZ ;  /* 0x0000000a301c7899 */ /* 0x000fe200080006ff */
[----:B-1----:R-:W-:Y:S01]  /*0fe0*/  I2FP.F32.U32 R3, UR21 ;  /* 0x0000001500037c45 */ /* 0x002fe20008201000 */
[----:B------:R-:W-:Y:S01]  /*0ff0*/  UMOV UR31, 0x5 ;  /* 0x00000005001f7882 */ /* 0x000fe20000000000 */
[----:B------:R-:W1:Y:S03]  /*1000*/  LDCU UR42, c[0x0][0xb24] ;  /* 0x00016480ff2a77ac */ /* 0x000e660008000800 */
[----:B--2---:R-:W-:Y:S01]  /*1010*/  FMUL R3, R3, UR5 ;  /* 0x0000000503037c20 */ /* 0x004fe20008400000 */
[----:B------:R-:W-:Y:S01]  /*1020*/  USEL UR5, UR29, 0xffff, !UP0 ;  /* 0x0000ffff1d057887 */ /* 0x000fe2000c000000 */
[----:B----4-:R-:W-:Y:S01]  /*1030*/  I2FP.F32.U32 R2, UR7 ;  /* 0x0000000700027c45 */ /* 0x010fe20008201000 */
[----:B------:R-:W2:Y:S03]  /*1040*/  LDCU UR23, c[0x0][0xb30] ;  /* 0x00016600ff1777ac */ /* 0x000ea60008000800 */
[----:B------:R-:W4:Y:S01]  /*1050*/  F2I.U32.TRUNC.NTZ R3, R3 ;  /* 0x0000000300037305 */ /* 0x000f22000020f000 */
[----:B---3--:R-:W-:Y:S01]  /*1060*/  FMUL R2, R2, UR4 ;  /* 0x0000000402027c20 */ /* 0x008fe20008400000 */
[----:B------:R-:W-:-:S02]  /*1070*/  ULOP3.LUT UR19, UR5, 0xffff, URZ, 0xc0, !UPT ;  /* 0x0000ffff05137892 */ /* 0x000fc4000f8ec0ff */
[----:B------:R-:W-:Y:S01]  /*1080*/  UISETP.GE.AND UP2, UPT, UR18, 0x1, UPT ;  /* 0x000000011200788c */ /* 0x000fe2000bf46270 */
[----:B------:R-:W-:-:S03]  /*1090*/  UMOV UR20, UR7 ;  /* 0x0000000700147c82 */ /* 0x000fc60008000000 */
[----:B------:R-:W3:Y:S01]  /*10a0*/  F2I.U32.TRUNC.NTZ R2, R2 ;  /* 0x0000000200027305 */ /* 0x000ee2000020f000 */
[----:B------:R-:W-:Y:S01]  /*10b0*/  UMOV UR16, UR21 ;  /* 0x0000001500107c82 */ /* 0x000fe20008000000 */
[----:B----4-:R-:W-:Y:S02]  /*10c0*/  R2UR UR4, R3 ;  /* 0x00000000030472ca */ /* 0x010fe400000e0000 */
[----:B------:R-:W-:Y:S02]  /*10d0*/  PRMT R3, RZ, 0x7610, R3 ;  /* 0x00007610ff037816 */ /* 0x000fe40000000003 */
[----:B---3--:R-:W-:Y:S02]  /*10e0*/  R2UR UR6, R2 ;  /* 0x00000000020672ca */ /* 0x008fe400000e0000 */
[----:B------:R-:W-:-:S07]  /*10f0*/  PRMT R2, RZ, 0x7610, R2 ;  /* 0x00007610ff027816 */ /* 0x000fce0000000002 */
[----:B------:R-:W-:-:S04]  /*1100*/  UIADD3 UR5, UPT, UPT, -UR4, URZ, URZ ;  /* 0x000000ff04057290 */ /* 0x000fc8000fffe1ff */
[----:B------:R-:W-:Y:S02]  /*1110*/  UIMAD UR62, UR62, UR5, UR21 ;  /* 0x000000053e3e72a4 */ /* 0x000fe4000f8e0215 */
[----:B------:R-:W-:-:S04]  /*1120*/  UIADD3 UR4, UPT, UPT, -UR6, URZ, URZ ;  /* 0x000000ff06047290 */ /* 0x000fc8000fffe1ff */
[----:B------:R-:W-:Y:S01]  /*1130*/  UIMAD UR59, UR59, UR4, UR7 ;  /* 0x000000043b3b72a4 */ /* 0x000fe2000f8e0207 */
[----:B-12---:R-:W-:Y:S11]  /*1140*/  BRA.U UP4, `(.L_x_17) ;  /* 0x00000001043c7547 */ /* 0x006ff6000b800000 */
[----:B------:R-:W-:Y:S02]  /*1150*/  UISETP.GT.U32.AND UP0, UPT, UR62, 0x1, UPT ;  /* 0x000000013e00788c */ /* 0x000fe4000bf04070 */
[----:B------:R-:W-:Y:S02]  /*1160*/  ULOP3.LUT UR4, UR62, 0xfffffffe, URZ, 0xc0, !UPT ;  /* 0xfffffffe3e047892 */ /* 0x000fe4000f8ec0ff */
[----:B------:R-:W-:Y:S02]  /*1170*/  UISETP.NE.AND UP1, UPT, UR59, URZ, UP0 ;  /* 0x000000ff3b00728c */ /* 0x000fe40008725270 */
[----:B------:R-:W-:Y:S02]  /*1180*/  UISETP.NE.AND UP0, UPT, UR59, 0x1, UP0 ;  /* 0x000000013b00788c */ /* 0x000fe40008705270 */
[----:B------:R-:W-:Y:S02]  /*1190*/  USEL UR7, URZ, 0x1, UP1 ;  /* 0x00000001ff077887 */ /* 0x000fe40008800000 */
[----:B------:R-:W-:-:S02]  /*11a0*/  USEL UR6, URZ, 0x4, UP0 ;  /* 0x00000004ff067887 */ /* 0x000fc40008000000 */
[----:B------:R-:W-:Y:S02]  /*11b0*/  USEL UR5, URZ, 0x2, UP1 ;  /* 0x00000002ff057887 */ /* 0x000fe40008800000 */
[----:B------:R-:W-:Y:S02]  /*11c0*/  ULEA UR4, UR59, UR4, 0x1 ;  /* 0x000000043b047291 */ /* 0x000fe4000f8e08ff */
[----:B------:R-:W-:Y:S02]  /*11d0*/  USEL UR8, URZ, 0x8, UP0 ;  /* 0x00000008ff087887 */ /* 0x000fe40008000000 */
[----:B------:R-:W-:-:S03]  /*11e0*/  UIADD3 UR5, UPT, UPT, UR5, UR6, UR7 ;  /* 0x0000000605057290 */ /* 0x000fc6000fffe007 */
[----:B------:R-:W-:Y:S01]  /*11f0*/  UMOV UR6, 0x3 ;  /* 0x0000000300067882 */ /* 0x000fe20000000000 */
[----:B------:R-:W-:Y:S02]  /*1200*/  UIADD3 UR5, UPT, UPT, UR5, UR8, URZ ;  /* 0x0000000805057290 */ /* 0x000fe4000fffe0ff */
[----:B------:R-:W-:-:S04]  /*1210*/  USHF.L.U32 UR4, UR6, UR4, URZ ;  /* 0x0000000406047299 */ /* 0x000fc800080006ff */
[----:B------:R-:W-:Y:S02]  /*1220*/  MOV R3, UR5 ;  /* 0x0000000500037c02 */ /* 0x000fe40008000f00 */
[----:B------:R-:W-:Y:S02]  /*1230*/  MOV R2, UR4 ;  /* 0x0000000400027c02 */ /* 0x000fe40008000f00 */
.L_x_17:
[----:B------:R-:W-:Y:S05]  /*1240*/  BRA.U !UP2, `(.L_x_18) ;  /* 0x000000010ad07547 */ /* 0x000fea000b800000 */
[----:B------:R-:W1:Y:S01]  /*1250*/  LDCU.128 UR24, c[0x0][0xb10] ;  /* 0x00016200ff1877ac */ /* 0x000e620008000c00 */
[----:B------:R-:W2:Y:S01]  /*1260*/  LDCU UR12, c[0x0][0x370] ;  /* 0x00006e00ff0c77ac */ /* 0x000ea20008000800 */
[----:B------:R-:W3:Y:S01]  /*1270*/  LDCU UR5, c[0x0][0x374] ;  /* 0x00006e80ff0577ac */ /* 0x000ee20008000800 */
[----:B------:R-:W4:Y:S01]  /*1280*/  LDCU UR22, c[0x0][0xb0c] ;  /* 0x00016180ff1677ac */ /* 0x000f220008000800 */
[----:B------:R-:W4:Y:S01]  /*1290*/  LDCU UR4, c[0x0][0xb20] ;  /* 0x00016400ff0477ac */ /* 0x000f220008000800 */
[----:B------:R-:W4:Y:S01]  /*12a0*/  LDCU.64 UR16, c[0x0][0xb28] ;  /* 0x00016500ff1077ac */ /* 0x000f220008000a00 */
[----:B-1----:R-:W-:Y:S02]  /*12b0*/  UISETP.NE.AND UP0, UPT, UR26, 0x1, UPT ;  /* 0x000000011a00788c */ /* 0x002fe4000bf05270 */
[----:B---3--:R-:W-:Y:S02]  /*12c0*/  UIMAD.WIDE.U32 UR6, UR5, UR27, URZ ;  /* 0x0000001b050672a5 */ /* 0x008fe4000f8e00ff */
[----:B--2---:R-:W-:-:S02]  /*12d0*/  UIMAD.WIDE.U32 UR8, UR12, UR24, URZ ;  /* 0x000000180c0872a5 */ /* 0x004fc4000f8e00ff */
[----:B----4-:R-:W-:Y:S02]  /*12e0*/  UISETP.NE.AND UP1, UPT, UR22, 0x1, UPT ;  /* 0x000000011600788c */ /* 0x010fe4000bf25270 */
[----:B------:R-:W-:Y:S01]  /*12f0*/  UISETP.NE.AND UP2, UPT, UR18, 0x1, UPT ;  /* 0x000000011200788c */ /* 0x000fe2000bf45270 */
[----:B------:R-:W-:Y:S02]  /*1300*/  UMOV UR6, UR7 ;  /* 0x0000000700067c82 */ /* 0x000fe40008000000 */
[----:B------:R-:W-:Y:S01]  /*1310*/  UMOV UR8, UR9 ;  /* 0x0000000900087c82 */ /* 0x000fe20008000000 */
[----:B------:R-:W-:Y:S02]  /*1320*/  @UP0 USHF.R.U32.HI UR5, URZ, UR4, UR6 ;  /* 0x00000004ff050299 */ /* 0x000fe40008011606 */
[----:B------:R-:W-:Y:S02]  /*1330*/  UIMAD.WIDE.U32 UR14, UR20, UR27, URZ ;  /* 0x0000001b140e72a5 */ /* 0x000fe4000f8e00ff */
[----:B------:R-:W-:-:S02]  /*1340*/  UIMAD.WIDE.U32 UR6, UR5, UR16, URZ ;  /* 0x00000010050672a5 */ /* 0x000fc4000f8e00ff */
[----:B------:R-:W-:Y:S02]  /*1350*/  @UP1 USHF.R.U32.HI UR12, URZ, UR25, UR8 ;  /* 0x00000019ff0c1299 */ /* 0x000fe40008011608 */
[----:B------:R-:W-:Y:S02]  /*1360*/  UIMAD.WIDE.U32 UR10, UR21, UR24, URZ ;  /* 0x00000018150a72a5 */ /* 0x000fe4000f8e00ff */
[----:B------:R-:W-:Y:S01]  /*1370*/  UIMAD.WIDE.U32 UR8, UR12, UR16, URZ ;  /* 0x000000100c0872a5 */ /* 0x000fe2000f8e00ff */
[----:B------:R-:W-:Y:S01]  /*1380*/  UMOV UR14, UR15 ;  /* 0x0000000f000e7c82 */ /* 0x000fe20008000000 */
[----:B------:R-:W-:Y:S01]  /*1390*/  UMOV UR6, UR7 ;  /* 0x0000000700067c82 */ /* 0x000fe20008000000 */
[----:B------:R-:W-:Y:S02]  /*13a0*/  USHF.R.U32.HI UR14, URZ, UR4, UR14 ;  /* 0x00000004ff0e7299 */ /* 0x000fe4000801160e */
[----:B------:R-:W-:Y:S01]  /*13b0*/  @UP2 USHF.R.U32.HI UR5, URZ, UR17, UR6 ;  /* 0x00000011ff052299 */ /* 0x000fe20008011606 */
[----:B------:R-:W-:-:S02]  /*13c0*/  UMOV UR10, UR11 ;  /* 0x0000000b000a7c82 */ /* 0x000fc40008000000 */
[----:B------:R-:W-:Y:S01]  /*13d0*/  UMOV UR6, UR9 ;  /* 0x0000000900067c82 */ /* 0x000fe20008000000 */
[----:B------:R-:W-:Y:S02]  /*13e0*/  USHF.R.U32.HI UR10, URZ, UR25, UR10 ;  /* 0x00000019ff0a7299 */ /* 0x000fe4000801160a */
[----:B------:R-:W-:Y:S02]  /*13f0*/  @UP2 USHF.R.U32.HI UR12, URZ, UR17, UR6 ;  /* 0x00000011ff0c2299 */ /* 0x000fe40008011606 */
[----:B------:R-:W-:Y:S02]  /*1400*/  USEL UR4, UR20, UR14, !UP0 ;  /* 0x0000000e14047287 */ /* 0x000fe4000c000000 */
[----:B------:R-:W-:Y:S02]  /*1410*/  UIMAD UR6, UR5, UR18, URZ ;  /* 0x00000012050672a4 */ /* 0x000fe4000f8e02ff */
[----:B------:R-:W-:Y:S02]  /*1420*/  USEL UR5, UR21, UR10, !UP1 ;  /* 0x0000000a15057287 */ /* 0x000fe4000c800000 */
[----:B------:R-:W-:-:S02]  /*1430*/  UIMAD UR8, UR12, UR18, URZ ;  /* 0x000000120c0872a4 */ /* 0x000fc4000f8e02ff */
[----:B------:R-:W-:Y:S02]  /*1440*/  UISETP.GE.AND UP0, UPT, UR4, UR6, UPT ;  /* 0x000000060400728c */ /* 0x000fe4000bf06270 */
[----:B------:R-:W-:Y:S02]  /*1450*/  UIMAD.WIDE.U32 UR6, UR4, UR16, URZ ;  /* 0x00000010040672a5 */ /* 0x000fe4000f8e00ff */
[----:B------:R-:W-:Y:S02]  /*1460*/  UISETP.GE.OR UP0, UPT, UR5, UR8, UP0 ;  /* 0x000000080500728c */ /* 0x000fe40008706670 */
[----:B------:R-:W-:Y:S02]  /*1470*/  UIMAD.WIDE.U32 UR8, UR5, UR16, URZ ;  /* 0x00000010050872a5 */ /* 0x000fe4000f8e00ff */
[----:B------:R-:W-:Y:S02]  /*1480*/  USHF.R.U32.HI UR7, URZ, UR17, UR7 ;  /* 0x00000011ff077299 */ /* 0x000fe40008011607 */
[----:B------:R-:W-:-:S02]  /*1490*/  UIADD3 UR10, UPT, UPT, -UR4, URZ, URZ ;  /* 0x000000ff040a7290 */ /* 0x000fc4000fffe1ff */
[----:B------:R-:W-:Y:S02]  /*14a0*/  USEL UR7, UR4, UR7, !UP2 ;  /* 0x0000000704077287 */ /* 0x000fe4000d000000 */
[----:B------:R-:W-:Y:S01]  /*14b0*/  UIADD3 UR16, UPT, UPT, -UR5, URZ, URZ ;  /* 0x000000ff05107290 */ /* 0x000fe2000fffe1ff */
[----:B------:R-:W-:Y:S01]  /*14c0*/  @!UP0 UMOV UR6, UR9 ;  /* 0x0000000900068c82 */ /* 0x000fe20008000000 */
[----:B------:R-:W-:Y:S02]  /*14d0*/  UIADD3 UR8, UPT, UPT, -UR7, URZ, URZ ;  /* 0x000000ff07087290 */ /* 0x000fe4000fffe1ff */
[----:B------:R-:W-:Y:S02]  /*14e0*/  @!UP0 USHF.R.U32.HI UR6, URZ, UR17, UR6 ;  /* 0x00000011ff068299 */ /* 0x000fe40008011606 */
[----:B------:R-:W-:Y:S02]  /*14f0*/  UIMAD UR8, UR18, UR8, UR4 ;  /* 0x00000008120872a4 */ /* 0x000fe4000f8e0204 */
[----:B------:R-:W-:-:S02]  /*1500*/  @!UP0 USEL UR6, UR5, UR6, !UP2 ;  /* 0x0000000605068287 */ /* 0x000fc4000d000000 */
[----:B------:R-:W-:Y:S02]  /*1510*/  UIMAD UR20, UR26, UR10, UR20 ;  /* 0x0000000a1a1472a4 */ /* 0x000fe4000f8e0214 */
[----:B------:R-:W-:Y:S02]  /*1520*/  @!UP0 UIADD3 UR7, UPT, UPT, UR7, -UR6, URZ ;  /* 0x8000000607078290 */ /* 0x000fe4000fffe0ff */
[----:B------:R-:W-:Y:S02]  /*1530*/  @!UP0 UIMAD UR6, UR8, UR12, UR6 ;  /* 0x0000000c080682a4 */ /* 0x000fe4000f8e0206 */
[----:B------:R-:W-:Y:S02]  /*1540*/  @!UP0 UIMAD UR4, UR7, UR18, UR5 ;  /* 0x00000012070482a4 */ /* 0x000fe4000f8e0205 */
[----:B------:R-:W-:Y:S02]  /*1550*/  UIMAD UR16, UR22, UR16, UR21 ;  /* 0x00000010161072a4 */ /* 0x000fe4000f8e0215 */
[----:B------:R-:W-:Y:S01]  /*1560*/  UIMAD UR20, UR4, UR26, UR20 ;  /* 0x0000001a041472a4 */ /* 0x000fe2000f8e0214 */
[----:B------:R-:W-:-:S02]  /*1570*/  @!UP0 UMOV UR5, UR6 ;  /* 0x0000000600058c82 */ /* 0x000fc40008000000 */
[----:B------:R-:W-:-:S12]  /*1580*/  UIMAD UR16, UR5, UR22, UR16 ;  /* 0x00000016051072a4 */ /* 0x000fd8000f8e0210 */
.L_x_18:
[----:B------:R-:W-:Y:S02]  /*1590*/  UISETP.NE.AND UP1, UPT, UR23, 0x1, UPT ;  /* 0x000000011700788c */ /* 0x000fe4000bf25270 */
[----:B------:R-:W-:Y:S02]  /*15a0*/  UISETP.NE.AND UP0, UPT, UR13, 0x2, UPT ;  /* 0x000000020d00788c */ /* 0x000fe4000bf05270 */
[----:B------:R-:W-:Y:S02]  /*15b0*/  ULOP3.LUT UR28, UR28, 0x800, URZ, 0xc0, !UPT ;  /* 0x000008001c1c7892 */ /* 0x000fe4000f8ec0ff */
[----:B------:R-:W-:-:S03]  /*15c0*/  USHF.L.U32 UR24, UR31, UR19, URZ ;  /* 0x000000131f187299 */ /* 0x000fc600080006ff */
[----:B------:R-:W-:Y:S09]  /*15d0*/  BRA.U UP1, `(.L_x_19) ;  /* 0x0000000101447547 */ /* 0x000ff2000b800000 */
[----:B------:R-:W1:Y:S01]  /*15e0*/  LDCU.128 UR8, c[0x0][0xb10] ;  /* 0x00016200ff0877ac */ /* 0x000e620008000c00 */
[----:B------:R-:W2:Y:S01]  /*15f0*/  LDCU UR12, c[0x0][0xb0c] ;  /* 0x00016180ff0c77ac */ /* 0x000ea20008000800 */
[----:B------:R-:W3:Y:S01]  /*1600*/  LDCU UR14, c[0x0][0xb20] ;  /* 0x00016400ff0e77ac */ /* 0x000ee20008000800 */
[----:B-1----:R-:W-:Y:S02]  /*1610*/  UIMAD.WIDE.U32 UR6, UR16, UR8, URZ ;  /* 0x00000008100672a5 */ /* 0x002fe4000f8e00ff */
[----:B------:R-:W-:Y:S02]  /*1620*/  UIMAD.WIDE.U32 UR4, UR20, UR11, URZ ;  /* 0x0000000b140472a5 */ /* 0x000fe4000f8e00ff */
[----:B--2---:R-:W-:Y:S02]  /*1630*/  UISETP.NE.AND UP2, UPT, UR12, 0x1, UPT ;  /* 0x000000010c00788c */ /* 0x004fe4000bf45270 */
[----:B------:R-:W-:Y:S01]  /*1640*/  UISETP.NE.AND UP1, UPT, UR10, 0x1, UPT ;  /* 0x000000010a00788c */ /* 0x000fe2000bf25270 */
[----:B------:R-:W-:-:S02]  /*1650*/  UMOV UR6, UR7 ;  /* 0x0000000700067c82 */ /* 0x000fc40008000000 */
[----:B------:R-:W-:Y:S01]  /*1660*/  UMOV UR4, UR5 ;  /* 0x0000000500047c82 */ /* 0x000fe20008000000 */
[----:B------:R-:W-:Y:S02]  /*1670*/  USHF.R.U32.HI UR6, URZ, UR9, UR6 ;  /* 0x00000009ff067299 */ /* 0x000fe40008011606 */
[----:B---3--:R-:W-:Y:S02]  /*1680*/  USHF.R.U32.HI UR4, URZ, UR14, UR4 ;  /* 0x0000000eff047299 */ /* 0x008fe40008011604 */
[----:B------:R-:W-:Y:S02]  /*1690*/  USEL UR5, UR16, UR6, !UP2 ;  /* 0x0000000610057287 */ /* 0x000fe4000d000000 */
[----:B------:R-:W-:-:S04]  /*16a0*/  USEL UR4, UR20, UR4, !UP1 ;  /* 0x0000000414047287 */ /* 0x000fc8000c800000 */
[----:B------:R-:W-:Y:S02]  /*16b0*/  UIADD3 UR6, UPT, UPT, -UR4, UR5, URZ ;  /* 0x0000000504067290 */ /* 0x000fe4000fffe1ff */
[----:B------:R-:W-:Y:S02]  /*16c0*/  UIADD3 UR4, UPT, UPT, UR4, -UR5, URZ ;  /* 0x8000000504047290 */ /* 0x000fe4000fffe0ff */
[----:B------:R-:W-:Y:S02]  /*16d0*/  UIMAD UR20, UR6, UR10, UR20 ;  /* 0x0000000a061472a4 */ /* 0x000fe4000f8e0214 */
[----:B------:R-:W-:-:S12]  /*16e0*/  UIMAD UR16, UR4, UR12, UR16 ;  /* 0x0000000c041072a4 */ /* 0x000fd8000f8e0210 */
.L_x_19:
[----:B------:R-:W-:Y:S05]  /*16f0*/  BRA.U !UP5, `(.L_x_20) ;  /* 0x000000010d0c7547 */ /* 0x000fea000b800000 */
[----:B------:R-:W-:Y:S01]  /*1700*/  UCGABAR_WAIT ;  /* 0x0000000000007dc7 */ /* 0x000fe20008000000 */
[----:B------:R-:W-:Y:S01]  /*1710*/  CCTL.IVALL ;  /* 0x00000000ff00798f */ /* 0x000fe20002000000 */
[----:B------:R-:W-:Y:S05]  /*1720*/  BRA `(.L_x_21) ;  /* 0x0000000000047947 */ /* 0x000fea0003800000 */
.L_x_20:
[----:B------:R-:W-:Y:S06]  /*1730*/  BAR.SYNC.DEFER_BLOCKING 0x0 ;  /* 0x0000000000007b1d */ /* 0x000fec0000010000 */
.L_x_21:
[----:B------:R-:W-:Y:S05]  /*1740*/  BRA.U UP0, `(.L_x_22) ;  /* 0x0000001100fc7547 */ /* 0x000fea000b800000 */
[----:B------:R-:W1:Y:S01]  /*1750*/  LDCU UR6, c[0x0][0x38c] ;  /* 0x00007180ff0677ac */ /* 0x000e620008000800 */
[----:B------:R-:W-:Y:S01]  /*1760*/  PLOP3.LUT P1, PT, PT, PT, UP3, 0x80, 0x8 ;  /* 0x000000000008781c */ /* 0x000fe20003f2f038 */
[----:B------:R-:W-:Y:S01]  /*1770*/  IMAD.MOV.U32 R12, RZ, RZ, 0x1 ;  /* 0x00000001ff0c7424 */ /* 0x000fe200078e00ff */
[----:B------:R-:W-:Y:S01]  /*1780*/  ISETP.NE.AND P2, PT, R0, RZ, P3 ;  /* 0x000000ff0000720c */ /* 0x000fe20001f45270 */
[----:B------:R-:W-:Y:S01]  /*1790*/  USHF.L.U32 UR7, UR21, 0x7, URZ ;  /* 0x0000000715077899 */ /* 0x000fe200080006ff */
[----:B------:R-:W-:Y:S01]  /*17a0*/  PLOP3.LUT P1, PT, P1, PT, PT, 0x8, 0x80 ;  /* 0x000000000080781c */ /* 0x000fe20000f2e170 */
[----:B------:R-:W-:Y:S01]  /*17b0*/  UMOV UR8, 0x400 ;  /* 0x0000040000087882 */ /* 0x000fe20000000000 */
[----:B------:R-:W-:Y:S01]  /*17c0*/  UISETP.NE.AND UP1, UPT, UR13, URZ, UPT ;  /* 0x000000ff0d00728c */ /* 0x000fe2000bf25270 */
[----:B------:R-:W-:Y:S01]  /*17d0*/  CS2R R10, SRZ ;  /* 0x00000000000a7805 */ /* 0x000fe2000001ff00 */
[----:B------:R-:W-:Y:S01]  /*17e0*/  USHF.L.U32 UR46, UR21, 0x6, URZ ;  /* 0x00000006152e7899 */ /* 0x000fe200080006ff */
[----:B------:R-:W-:Y:S01]  /*17f0*/  IMAD.MOV.U32 R9, RZ, RZ, RZ ;  /* 0x000000ffff097224 */ /* 0x000fe200078e00ff */
[----:B------:R-:W-:Y:S01]  /*1800*/  ULEA UR13, UR48, UR8, 0x18 ;  /* 0x00000008300d7291 */ /* 0x000fe2000f8ec0ff */
[----:B------:R-:W-:Y:S01]  /*1810*/  IMAD.MOV.U32 R8, RZ, RZ, 0x1 ;  /* 0x00000001ff087424 */ /* 0x000fe200078e00ff */
[----:B------:R-:W2:Y:S01]  /*1820*/  LDCU UR39, c[0x0][0x370] ;  /* 0x00006e00ff2777ac */ /* 0x000ea20008000800 */
[----:B------:R-:W-:-:S02]  /*1830*/  USEL UR21, UR43, 0x2, UP1 ;  /* 0x000000022b157887 */ /* 0x000fc40008800000 */
[----:B-1----:R-:W-:Y:S02]  /*1840*/  UIADD3 UR5, UPT, UPT, UR6, 0x1f, URZ ;  /* 0x0000001f06057890 */ /* 0x002fe4000fffe0ff */
[----:B------:R-:W-:Y:S02]  /*1850*/  UIADD3 UR47, UPT, UPT, UR6, 0x3e, URZ ;  /* 0x0000003e062f7890 */ /* 0x000fe4000fffe0ff */
[----:B------:R-:W-:Y:S01]  /*1860*/  USHF.R.S32.HI UR4, URZ, 0x1f, UR5 ;  /* 0x0000001fff047899 */ /* 0x000fe20008011405 */
[----:B------:R-:W1:Y:S03]  /*1870*/  LDCU.64 UR26, c[0x0][0x348] ;  /* 0x00006900ff1a77ac */ /* 0x000e660008000a00 */
[----:B------:R-:W-:Y:S02]  /*1880*/  ULEA.HI UR4, UR4, UR5, URZ, 0x5 ;  /* 0x0000000504047291 */ /* 0x000fe4000f8f28ff */
[----:B------:R-:W-:-:S02]  /*1890*/  UIADD3 UR5, UPT, UPT, UR6, -0x1, URZ ;  /* 0xffffffff06057890 */ /* 0x000fc4000fffe0ff */
[----:B------:R-:W-:Y:S02]  /*18a0*/  USHF.R.S32.HI UR41, URZ, 0x5, UR4 ;  /* 0x00000005ff297899 */ /* 0x000fe40008011404 */
[----:B------:R-:W-:Y:S02]  /*18b0*/  UISETP.GE.U32.AND UP2, UPT, UR5, -0x3f, UPT ;  /* 0xffffffc10500788c */ /* 0x000fe4000bf46070 */
[----:B------:R-:W-:Y:S02]  /*18c0*/  UISETP.LT.U32.AND UP0, UPT, UR41, 0x5, UPT ;  /* 0x000000052900788c */ /* 0x000fe4000bf01070 */
[----:B------:R-:W-:Y:S02]  /*18d0*/  ULOP3.LUT UR5, UR7, 0x80, URZ, 0xc0, !UPT ;  /* 0x0000008007057892 */ /* 0x000fe4000f8ec0ff */
[----:B------:R-:W-:Y:S01]  /*18e0*/  USEL UR40, UR41, 0x5, UP0 ;  /* 0x0000000529287887 */ /* 0x000fe20008000000 */
[----:B------:R-:W3:Y:S03]  /*18f0*/  LDCU UR38, c[0x0][0x374] ;  /* 0x00006e80ff2677ac */ /* 0x000ee60008000800 */
[----:B------:R-:W-:-:S02]  /*1900*/  UIADD3 UR4, UPT, UPT, UR40, -0x1, URZ ;  /* 0xffffffff28047890 */ /* 0x000fc4000fffe0ff */
[----:B------:R-:W-:Y:S02]  /*1910*/  @UP2 UIADD3 UR4, UPT, UPT, UR40, URZ, URZ ;  /* 0x000000ff28042290 */ /* 0x000fe4000fffe0ff */
[----:B------:R-:W-:Y:S02]  /*1920*/  ULOP3.LUT UR46, UR46, 0x40, URZ, 0xc0, !UPT ;  /* 0x000000402e2e7892 */ /* 0x000fe4000f8ec0ff */
[----:B------:R-:W-:Y:S02]  /*1930*/  UIADD3 UR30, UPT, UPT, UR13, 0x8400, UR28 ;  /* 0x000084000d1e7890 */ /* 0x000fe4000fffe01c */
[----:B------:R-:W-:Y:S02]  /*1940*/  ULEA.HI UR44, UR28, UR5, URZ, 0x1b ;  /* 0x000000051c2c7291 */ /* 0x000fe4000f8fd8ff */
[----:B------:R-:W-:Y:S02]  /*1950*/  UIADD3 UR45, UPT, UPT, UR41, -UR40, URZ ;  /* 0x80000028292d7290 */ /* 0x000fe4000fffe0ff */
[----:B------:R-:W-:-:S02]  /*1960*/  UIADD3 UR29, UPT, UPT, UR4, 0x1, URZ ;  /* 0x00000001041d7890 */ /* 0x000fc4000fffe0ff */
[----:B------:R-:W-:Y:S01]  /*1970*/  UIADD3 UR43, UPT, UPT, -UR4, URZ, URZ ;  /* 0x000000ff042b7290 */ /* 0x000fe2000fffe1ff */
[----:B-123--:R-:W-:-:S11]  /*1980*/  UMOV UR6, URZ ;  /* 0x000000ff00067c82 */ /* 0x00efd60008000000 */
.L_x_42:
[----:B------:R-:W-:-:S09]  /*1990*/  UISETP.NE.AND UP0, UPT, UR48, URZ, UPT ;  /* 0x000000ff3000728c */ /* 0x000fd2000bf05270 */
[----:B-1----:R-:W-:Y:S05]  /*19a0*/  BRA.U UP0, `(.L_x_23) ;  /* 0x0000000100287547 */ /* 0x002fea000b800000 */
[----:B------:R-:W-:Y:S02]  /*19b0*/  LEA R0, R9, UR13, 0x3 ;  /* 0x0000000d09007c11 */ /* 0x000fe4000f8e18ff */
[----:B------:R-:W-:-:S04]  /*19c0*/  SHF.L.U32 R3, R8, 0x1f, RZ ;  /* 0x0000001f08037819 */ /* 0x000fc800000006ff */
[----:B------:R-:W1:Y:S02]  /*19d0*/  SYNCS.PHASECHK.TRANS64.TRYWAIT P0, [R0+URZ+0xf0], R3 ;  /* 0x0000f003000075a7 */ /* 0x000e6400080011ff */
[----:B-1----:R-:W-:Y:S05]  /*19e0*/  @!P0 BRA `(.L_x_24) ;  /* 0x0000007000f88947 */ /* 0x002fea0003800000 */
.L_x_125:
[----:B------:R2:W-:Y:S01]  /*19f0*/  SYNCS.ARRIVE.TRANS64.A1T0 RZ, [R0+URZ+0xe0], RZ ;  /* 0x0000e0ff00ff79a7 */ /* 0x0005e200081000ff */
[----:B------:R-:W-:-:S05]  /*1a00*/  VIADD R9, R9, 0x1 ;  /* 0x0000000109097836 */ /* 0x000fca0000000000 */
[----:B------:R-:W-:-:S04]  /*1a10*/  ISETP.NE.AND P0, PT, R9, 0x2, PT ;  /* 0x000000020900780c */ /* 0x000fc80003f05270 */
[----:B-1----:R-:W-:Y:S02]  /*1a20*/  SEL R3, RZ, 0x1, P0 ;  /* 0x00000001ff037807 */ /* 0x002fe40000000000 */
[----:B------:R-:W-:Y:S02]  /*1a30*/  SEL R9, R9, RZ, P0 ;  /* 0x000000ff09097207 */ /* 0x000fe40000000000 */
[----:B------:R-:W-:-:S07]  /*1a40*/  LOP3.LUT R8, R8, R3, RZ, 0x3c, !PT ;  /* 0x0000000308087212 */ /* 0x000fce00078e3cff */
.L_x_23:
[----:B------:R-:W-:Y:S01]  /*1a50*/  ULEA UR4, UR6, UR13, 0x3 ;  /* 0x0000000d06047291 */ /* 0x000fe2000f8e18ff */
[----:B--2---:R-:W-:Y:S01]  /*1a60*/  SHF.L.U32 R0, R12, 0x1f, RZ ;  /* 0x0000001f0c007819 */ /* 0x004fe200000006ff */
[----:B------:R-:W-:Y:S02]  /*1a70*/  UISETP.GE.U32.AND UP0, UPT, UR47, 0x3f, UPT ;  /* 0x0000003f2f00788c */ /* 0x000fe4000bf06070 */
[----:B------:R-:W-:Y:S01]  /*1a80*/  ULEA UR11, UR20, UR46, 0x7 ;  /* 0x0000002e140b7291 */ /* 0x000fe2000f8e38ff */
[----:B------:R-:W-:-:S04]  /*1a90*/  UMOV UR7, URZ ;  /* 0x000000ff00077c82 */ /* 0x000fc80008000000 */
[----:B------:R1:W2:Y:S01]  /*1aa0*/  SYNCS.PHASECHK.TRANS64.TRYWAIT P0, [UR4+0x28], R0 ;  /* 0x00002800ff0075a7 */ /* 0x0002a20008001104 */
[----:B------:R-:W-:-:S04]  /*1ab0*/  ULEA.HI UR4, UR16, UR16, URZ, 0x1 ;  /* 0x0000001010047291 */ /* 0x000fc8000f8f08ff */
[----:B------:R-:W-:-:S04]  /*1ac0*/  USHF.L.U32 UR4, UR4, 0x7, URZ ;  /* 0x0000000704047899 */ /* 0x000fc800080006ff */
[----:B------:R-:W-:-:S04]  /*1ad0*/  ULOP3.LUT UR35, UR4, 0xffffff00, URZ, 0xc0, !UPT ;  /* 0xffffff0004237892 */ /* 0x000fc8000f8ec0ff */
[----:B------:R-:W-:Y:S01]  /*1ae0*/  UIADD3 UR35, UPT, UPT, UR44, UR35, URZ ;  /* 0x000000232c237290 */ /* 0x000fe2000fffe0ff */
[----:B------:R-:W-:Y:S11]  /*1af0*/  BRA.U !UP0, `(.L_x_25) ;  /* 0x0000000108c47547 */ /* 0x000ff6000b800000 */
[----:B------:R-:W-:Y:S01]  /*1b00*/  UMOV UR16, UR43 ;  /* 0x0000002b00107c82 */ /* 0x000fe20008000000 */
[----:B------:R-:W-:Y:S01]  /*1b10*/  UMOV UR4, UR6 ;  /* 0x0000000600047c82 */ /* 0x000fe20008000000 */
[----:B------:R-:W-:-:S05]  /*1b20*/  UMOV UR34, URZ ;  /* 0x000000ff00227c82 */ /* 0x000fca0008000000 */
.L_x_31:
[----:B------:R-:W-:Y:S01]  /*1b30*/  ULEA UR33, UR4, UR13, 0x3 ;  /* 0x0000000d04217291 */ /* 0x000fe2000f8e18ff */
[----:B------:R-:W-:Y:S01]  /*1b40*/  @P3 MOV R2, 0x3000 ;  /* 0x0000300000023802 */ /* 0x000fe20000000f00 */
[----:B--234-:R-:W-:Y:S10]  /*1b50*/  @P0 BRA `(.L_x_26) ;  /* 0x00000000000c0947 */ /* 0x01cff40003800000 */
[----:B------:R-:W-:-:S04]  /*1b60*/  SHF.L.U32 R3, R12, 0x1f, RZ ;  /* 0x0000001f0c037819 */ /* 0x000fc800000006ff */
[----:B------:R-:W2:Y:S02]  /*1b70*/  SYNCS.PHASECHK.TRANS64.TRYWAIT P0, [UR33+0x28], R3 ;  /* 0x00002803ff0075a7 */ /* 0x000ea40008001121 */
[----:B--2---:R-:W-:Y:S05]  /*1b80*/  @!P0 BRA `(.L_x_27) ;  /* 0x0000007000a48947 */ /* 0x004fea0003800000 */
.L_x_26:
[----:B------:R2:W-:Y:S01]  /*1b90*/  @P3 SYNCS.ARRIVE.TRANS64 RZ, [UR33], R2 ;  /* 0x00000002ffff39a7 */ /* 0x0005e20008000021 */
[----:B------:R-:W-:Y:S02]  /*1ba0*/  ULOP3.LUT UR5, UR21, 0x2, URZ, 0xfc, !UPT ;  /* 0x0000000215057892 */ /* 0x000fe4000f8efcff */
[----:B------:R-:W-:Y:S02]  /*1bb0*/  UIADD3 UR16, UPT, UPT, UR16, 0x1, URZ ;  /* 0x0000000110107890 */ /* 0x000fe4000fffe0ff */
[----:B------:R-:W-:Y:S02]  /*1bc0*/  UISETP.NE.AND UP0, UPT, UR5, 0x2, UPT ;  /* 0x000000020500788c */ /* 0x000fe4000bf05270 */
[----:B------:R-:W-:-:S07]  /*1bd0*/  UISETP.NE.AND UP2, UPT, UR16, 0x1, UPT ;  /* 0x000000011000788c */ /* 0x000fce000bf45270 */
[----:B------:R-:W-:Y:S05]  /*1be0*/  BRA.U UP0, `(.L_x_28) ;  /* 0x0000000100047547 */ /* 0x000fea000b800000 */
[----:B------:R-:W-:Y:S05]  /*1bf0*/  BPT.TRAP 0x1 ;  /* 0x000000040000795c */ /* 0x000fea0000300000 */
.L_x_28:
[----:B------:R-:W-:Y:S04]  /*1c00*/  BSSY.RECONVERGENT B0, `(.L_x_29) ;  /* 0x0000003000007945 */ /* 0x000fe80003800200 */
[----:B------:R-:W-:Y:S05]  /*1c10*/  @!P2 BRA `(.L_x_30) ;  /* 0x000000000004a947 */ /* 0x000fea0003800000 */
[----:B------:R-:W-:Y:S05]  /*1c20*/  BPT.TRAP 0x1 ;  /* 0x000000040000795c */ /* 0x000fea0000300000 */
.L_x_30:
[----:B------:R-:W-:Y:S05]  /*1c30*/  BSYNC.RECONVERGENT B0 ;  /* 0x0000000000007941 */ /* 0x000fea0003800200 */
.L_x_29:
[----:B------:R-:W-:Y:S02]  /*1c40*/  UIADD3 UR5, UPT, UPT, UR4, 0x1, URZ ;  /* 0x0000000104057890 */ /* 0x000fe4000fffe0ff */
[----:B------:R-:W-:Y:S02]  /*1c50*/  ULEA UR32, UR4, UR28, 0xc ;  /* 0x0000001c04207291 */ /* 0x000fe4000f8e60ff */
[----:B------:R-:W-:Y:S02]  /*1c60*/  UISETP.NE.AND UP0, UPT, UR5, 0x5, UPT ;  /* 0x000000050500788c */ /* 0x000fe4000bf05270 */
[----:B------:R-:W-:Y:S02]  /*1c70*/  UIADD3 UR14, UP1, UPT, UR26, 0x80, URZ ;  /* 0x000000801a0e7890 */ /* 0x000fe4000ff3e0ff */
[----:B------:R-:W-:Y:S02]  /*1c80*/  USEL UR7, URZ, 0x1, UP0 ;  /* 0x00000001ff077887 */ /* 0x000fe40008000000 */
[----:B------:R-:W-:-:S02]  /*1c90*/  USEL UR6, UR5, URZ, UP0 ;  /* 0x000000ff05067287 */ /* 0x000fc40008000000 */
[----:B------:R-:W-:Y:S02]  /*1ca0*/  ULEA UR8, UR4, UR13, 0xb ;  /* 0x0000000d04087291 */ /* 0x000fe4000f8e58ff */
[----:B------:R-:W-:Y:S01]  /*1cb0*/  ULEA UR5, UR6, UR13, 0x3 ;  /* 0x0000000d06057291 */ /* 0x000fe2000f8e18ff */
[----:B------:R-:W-:Y:S01]  /*1cc0*/  LOP3.LUT R12, R12, UR7, RZ, 0x3c, !PT ;  /* 0x000000070c0c7c12 */ /* 0x000fe2000f8e3cff */
[----:B------:R-:W-:Y:S02]  /*1cd0*/  UIADD3 UR4, UP0, UPT, UR26, 0x180, URZ ;  /* 0x000001801a047890 */ /* 0x000fe4000ff1e0ff */
[----:B------:R-:W-:Y:S01]  /*1ce0*/  ULOP3.LUT UR33, UR33, 0xfefffff8, URZ, 0xc0, !UPT ;  /* 0xfefffff821217892 */ /* 0x000fe2000f8ec0ff */
[----:B-1----:R-:W-:Y:S01]  /*1cf0*/  SHF.L.U32 R0, R12, 0x1f, RZ ;  /* 0x0000001f0c007819 */ /* 0x002fe200000006ff */
[----:B------:R-:W-:Y:S02]  /*1d00*/  UIADD3.X UR15, UPT, UPT, URZ, UR27, URZ, UP1, !UPT ;  /* 0x0000001bff0f7290 */ /* 0x000fe40008ffe4ff */
[----:B------:R-:W-:Y:S01]  /*1d10*/  UIADD3 UR32, UPT, UPT, UR13, 0x8400, UR32 ;  /* 0x000084000d207890 */ /* 0x000fe2000fffe020 */
[----:B------:R3:W4:Y:S01]  /*1d20*/  SYNCS.PHASECHK.TRANS64.TRYWAIT P0, [UR5+0x28], R0 ;  /* 0x00002800ff0075a7 */ /* 0x0007220008001105 */
[----:B------:R-:W-:-:S02]  /*1d30*/  UPRMT UR7, URZ, 0x5410, UR24 ;  /* 0x00005410ff077896 */ /* 0x000fc40008000018 */
[----:B------:R-:W-:Y:S02]  /*1d40*/  UIADD3 UR8, UPT, UPT, UR8, 0xd400, URZ ;  /* 0x0000d40008087890 */ /* 0x000fe4000fffe0ff */
[----:B------:R-:W-:Y:S01]  /*1d50*/  UIADD3.X UR5, UPT, UPT, URZ, UR27, URZ, UP0, !UPT ;  /* 0x0000001bff057290 */ /* 0x000fe200087fe4ff */
[----:B------:R-:W-:Y:S01]  /*1d60*/  UMOV UR18, 0x0 ;  /* 0x0000000000127882 */ /* 0x000fe20000000000 */
[----:B------:R-:W-:Y:S01]  /*1d70*/  UMOV UR19, 0x10000000 ;  /* 0x1000000000137882 */ /* 0x000fe20000000000 */
[----:B------:R-:W-:Y:S01]  /*1d80*/  UMOV UR10, UR34 ;  /* 0x00000022000a7c82 */ /* 0x000fe20008000000 */
[----:B------:R-:W-:Y:S01]  /*1d90*/  UMOV UR12, UR36 ;  /* 0x00000024000c7c82 */ /* 0x000fe20008000000 */
[----:B------:R-:W-:Y:S01]  /*1da0*/  UMOV UR9, UR33 ;  /* 0x0000002100097c82 */ /* 0x000fe20008000000 */
[----:B------:R1:W-:Y:S03]  /*1db0*/  UTMALDG.3D.MULTICAST.2CTA [UR32], [UR14], UR7, desc[UR18] ;  /* 0x000012200e0073b4 */ /* 0x0003e60008211807 */
[----:B------:R2:W-:Y:S01]  /*1dc0*/  UTMALDG.3D.2CTA [UR8], [UR4], desc[UR18] ;  /* 0x00001208040075b4 */ /* 0x0005e20008211000 */
[----:B-1----:R-:W-:Y:S01]  /*1dd0*/  UIADD3 UR34, UPT, UPT, UR34, 0x20, URZ ;  /* 0x0000002022227890 */ /* 0x002fe2000fffe0ff */
[----:B------:R-:W-:Y:S01]  /*1de0*/  UMOV UR7, UR29 ;  /* 0x0000001d00077c82 */ /* 0x000fe20008000000 */
[----:B--2---:R-:W-:Y:S01]  /*1df0*/  UMOV UR4, UR6 ;  /* 0x0000000600047c82 */ /* 0x004fe20008000000 */
[----:B------:R-:W-:Y:S09]  /*1e00*/  BRA.U UP2, `(.L_x_31) ;  /* 0xfffffffd02487547 */ /* 0x000ff2000b83ffff */
.L_x_25:
[----:B------:R-:W-:Y:S01]  /*1e10*/  ULEA UR4, UR6, UR13, 0x3 ;  /* 0x0000000d06047291 */ /* 0x000fe2000f8e18ff */
[----:B-1-3--:R-:W-:Y:S01]  /*1e20*/  SHF.L.U32 R0, R12, 0x1f, RZ ;  /* 0x0000001f0c007819 */ /* 0x00afe200000006ff */
[----:B------:R-:W-:Y:S01]  /*1e30*/  @!P1 SYNCS.ARRIVE.TRANS64.A1T0 RZ, [UR13+0x78], RZ ;  /* 0x000078ffffff99a7 */ /* 0x000fe2000810000d */
[----:B------:R-:W-:-:S06]  /*1e40*/  UISETP.GT.AND UP0, UPT, UR41, UR40, UPT ;  /* 0x000000282900728c */ /* 0x000fcc000bf04270 */
[----:B--2-4-:R1:W2:Y:S03]  /*1e50*/  SYNCS.PHASECHK.TRANS64.TRYWAIT P0, [UR4+0x28], R0 ;  /* 0x00002800ff0075a7 */ /* 0x0142a60008001104 */
[----:B------:R-:W-:Y:S05]  /*1e60*/  BRA.U !UP0, `(.L_x_32) ;  /* 0x0000000108c07547 */ /* 0x000fea000b800000 */
[----:B------:R-:W-:Y:S01]  /*1e70*/  UIADD3 UR25, UPT, UPT, UR45, UR7, URZ ;  /* 0x000000072d197290 */ /* 0x000fe2000fffe0ff */
[----:B------:R-:W-:-:S11]  /*1e80*/  UMOV UR4, UR6 ;  /* 0x0000000600047c82 */ /* 0x000fd60008000000 */
.L_x_38:
[----:B------:R-:W-:Y:S01]  /*1e90*/  ULEA UR17, UR4, UR13, 0x3 ;  /* 0x0000000d04117291 */ /* 0x000fe2000f8e18ff */
[----:B--2---:R-:W-:Y:S01]  /*1ea0*/  @P3 MOV R2, 0x3000 ;  /* 0x0000300000023802 */ /* 0x004fe20000000f00 */
[----:B--2-4-:R-:W-:Y:S10]  /*1eb0*/  @P0 BRA `(.L_x_33) ;  /* 0x00000000000c0947 */ /* 0x014ff40003800000 */
[----:B------:R-:W-:-:S04]  /*1ec0*/  SHF.L.U32 R3, R12, 0x1f, RZ ;  /* 0x0000001f0c037819 */ /* 0x000fc800000006ff */
[----:B------:R-:W2:Y:S02]  /*1ed0*/  SYNCS.PHASECHK.TRANS64.TRYWAIT P0, [UR17+0x28], R3 ;  /* 0x00002803ff0075a7 */ /* 0x000ea40008001111 */
[----:B--2---:R-:W-:Y:S05]  /*1ee0*/  @!P0 BRA `(.L_x_34) ;  /* 0x0000006c00e48947 */ /* 0x004fea0003800000 */
.L_x_33:
[----:B------:R2:W-:Y:S01]  /*1ef0*/  @P3 SYNCS.ARRIVE.TRANS64 RZ, [UR17], R2 ;  /* 0x00000002ffff39a7 */ /* 0x0005e20008000011 */
[----:B------:R-:W-:-:S04]  /*1f00*/  ULOP3.LUT UR5, UR21, 0x2, URZ, 0xfc, !UPT ;  /* 0x0000000215057892 */ /* 0x000fc8000f8efcff */
[----:B------:R-:W-:-:S09]  /*1f10*/  UISETP.NE.AND UP0, UPT, UR5, 0x2, UPT ;  /* 0x000000020500788c */ /* 0x000fd2000bf05270 */
[----:B------:R-:W-:Y:S05]  /*1f20*/  BRA.U UP0, `(.L_x_35) ;  /* 0x0000000100047547 */ /* 0x000fea000b800000 */
[----:B------:R-:W-:Y:S05]  /*1f30*/  BPT.TRAP 0x1 ;  /* 0x000000040000795c */ /* 0x000fea0000300000 */
.L_x_35:
[----:B------:R-:W-:Y:S04]  /*1f40*/  BSSY.RECONVERGENT B0, `(.L_x_36) ;  /* 0x0000003000007945 */ /* 0x000fe80003800200 */
[----:B------:R-:W-:Y:S05]  /*1f50*/  @!P2 BRA `(.L_x_37) ;  /* 0x000000000004a947 */ /* 0x000fea0003800000 */
[----:B------:R-:W-:Y:S05]  /*1f60*/  BPT.TRAP 0x1 ;  /* 0x000000040000795c */ /* 0x000fea0000300000 */
.L_x_37:
[----:B------:R-:W-:Y:S05]  /*1f70*/  BSYNC.RECONVERGENT B0 ;  /* 0x0000000000007941 */ /* 0x000fea0003800200 */
.L_x_36:
[----:B------:R-:W-:Y:S02]  /*1f80*/  UIADD3 UR5, UPT, UPT, UR4, 0x1, URZ ;  /* 0x0000000104057890 */ /* 0x000fe4000fffe0ff */
[----:B------:R-:W-:Y:S02]  /*1f90*/  UIADD3 UR14, UP1, UPT, UR26, 0x80, URZ ;  /* 0x000000801a0e7890 */ /* 0x000fe4000ff3e0ff */
[----:B------:R-:W-:Y:S02]  /*1fa0*/  UISETP.NE.AND UP0, UPT, UR5, 0x5, UPT ;  /* 0x000000050500788c */ /* 0x000fe4000bf05270 */
[----:B------:R-:W-:Y:S02]  /*1fb0*/  ULEA UR16, UR4, UR30, 0xc ;  /* 0x0000001e04107291 */ /* 0x000fe4000f8e60ff */
[----:B------:R-:W-:Y:S02]  /*1fc0*/  USEL UR8, URZ, 0x1, UP0 ;  /* 0x00000001ff087887 */ /* 0x000fe40008000000 */
[----:B------:R-:W-:-:S02]  /*1fd0*/  USEL UR6, UR5, URZ, UP0 ;  /* 0x000000ff05067287 */ /* 0x000fc40008000000 */
[----:B------:R-:W-:Y:S02]  /*1fe0*/  UIADD3 UR22, UP0, UPT, UR26, 0x180, URZ ;  /* 0x000001801a167890 */ /* 0x000fe4000ff1e0ff */
[----:B------:R-:W-:Y:S01]  /*1ff0*/  LOP3.LUT R12, R12, UR8, RZ, 0x3c, !PT ;  /* 0x000000080c0c7c12 */ /* 0x000fe2000f8e3cff */
[----:B------:R-:W-:Y:S02]  /*2000*/  ULEA UR8, UR4, UR13, 0xb ;  /* 0x0000000d04087291 */ /* 0x000fe4000f8e58ff */
[----:B------:R-:W-:Y:S01]  /*2010*/  ULEA UR5, UR6, UR13, 0x3 ;  /* 0x0000000d06057291 */ /* 0x000fe2000f8e18ff */
[----:B-1----:R-:W-:Y:S01]  /*2020*/  SHF.L.U32 R0, R12, 0x1f, RZ ;  /* 0x0000001f0c007819 */ /* 0x002fe200000006ff */
[----:B------:R-:W-:Y:S02]  /*2030*/  USHF.L.U32 UR18, UR7, 0x5, URZ ;  /* 0x0000000507127899 */ /* 0x000fe400080006ff */
[----:B------:R-:W-:Y:S02]  /*2040*/  ULOP3.LUT UR17, UR17, 0xfefffff8, URZ, 0xc0, !UPT ;  /* 0xfefffff811117892 */ /* 0x000fe4000f8ec0ff */
[----:B------:R-:W-:-:S02]  /*2050*/  UIADD3.X UR15, UPT, UPT, URZ, UR27, URZ, UP1, !UPT ;  /* 0x0000001bff0f7290 */ /* 0x000fc40008ffe4ff */
[----:B------:R-:W-:Y:S01]  /*2060*/  UPRMT UR4, URZ, 0x5410, UR24 ;  /* 0x00005410ff047896 */ /* 0x000fe20008000018 */
[----:B------:R3:W4:Y:S01]  /*2070*/  SYNCS.PHASECHK.TRANS64.TRYWAIT P0, [UR5+0x28], R0 ;  /* 0x00002800ff0075a7 */ /* 0x0007220008001105 */
[----:B------:R-:W-:Y:S02]  /*2080*/  UIADD3 UR8, UPT, UPT, UR8, 0xd400, URZ ;  /* 0x0000d40008087890 */ /* 0x000fe4000fffe0ff */
[----:B------:R-:W-:Y:S01]  /*2090*/  UIADD3.X UR23, UPT, UPT, URZ, UR27, URZ, UP0, !UPT ;  /* 0x0000001bff177290 */ /* 0x000fe200087fe4ff */
[----:B------:R-:W-:Y:S01]  /*20a0*/  UMOV UR32, 0x0 ;  /* 0x0000000000207882 */ /* 0x000fe20000000000 */
[----:B------:R-:W-:Y:S01]  /*20b0*/  UMOV UR33, 0x10000000 ;  /* 0x1000000000217882 */ /* 0x000fe20000000000 */
[----:B------:R-:W-:Y:S01]  /*20c0*/  UMOV UR19, UR35 ;  /* 0x0000002300137c82 */ /* 0x000fe20008000000 */
[----:B------:R-:W-:Y:S01]  /*20d0*/  UMOV UR20, UR36 ;  /* 0x0000002400147c82 */ /* 0x000fe20008000000 */
[----:B------:R-:W-:Y:S01]  /*20e0*/  UMOV UR12, UR36 ;  /* 0x00000024000c7c82 */ /* 0x000fe20008000000 */
[----:B------:R-:W-:Y:S01]  /*20f0*/  UMOV UR9, UR17 ;  /* 0x0000001100097c82 */ /* 0x000fe20008000000 */
[----:B------:R-:W-:Y:S01]  /*2100*/  UMOV UR10, UR18 ;  /* 0x00000012000a7c82 */ /* 0x000fe20008000000 */
[----:B------:R1:W-:Y:S01]  /*2110*/  UTMALDG.3D.MULTICAST.2CTA [UR16], [UR14], UR4, desc[UR32] ;  /* 0x000020100e0073b4 */ /* 0x0003e20008211804 */
[----:B------:R-:W-:-:S04]  /*2120*/  UIADD3 UR7, UPT, UPT, UR7, 0x1, URZ ;  /* 0x0000000107077890 */ /* 0x000fc8000fffe0ff */
[----:B------:R-:W-:Y:S01]  /*2130*/  UISETP.NE.AND UP0, UPT, UR7, UR25, UPT ;  /* 0x000000190700728c */ /* 0x000fe2000bf05270 */
[----:B------:R3:W-:Y:S01]  /*2140*/  UTMALDG.3D.2CTA [UR8], [UR22], desc[UR32] ;  /* 0x00002008160075b4 */ /* 0x0007e20008211000 */
[----:B-1----:R-:W-:-:S07]  /*2150*/  UMOV UR4, UR6 ;  /* 0x0000000600047c82 */ /* 0x002fce0008000000 */
[----:B---3--:R-:W-:Y:S05]  /*2160*/  BRA.U UP0, `(.L_x_38) ;  /* 0xfffffffd00487547 */ /* 0x008fea000b83ffff */
.L_x_32:
[C---:B------:R-:W-:Y:S01]  /*2170*/  LEA R3, R11.reuse, UR13, 0x3 ;  /* 0x0000000d0b037c11 */ /* 0x040fe2000f8e18ff */
[----:B------:R-:W-:Y:S01]  /*2180*/  NOP ;  /* 0x0000000000007918 */ /* 0x000fe20000000000 */
[----:B-1----:R-:W-:Y:S02]  /*2190*/  SHF.L.U32 R0, R10, 0x1f, RZ ;  /* 0x0000001f0a007819 */ /* 0x002fe400000006ff */
[----:B------:R-:W-:Y:S02]  /*21a0*/  LEA R5, R11, UR13, 0x4 ;  /* 0x0000000d0b057c11 */ /* 0x000fe4000f8e20ff */
[----:B--2-4-:R-:W1:Y:S02]  /*21b0*/  SYNCS.PHASECHK.TRANS64.TRYWAIT P0, [R3+URZ+0x80], R0 ;  /* 0x00008000030075a7 */ /* 0x014e6400080011ff */
[----:B-1----:R-:W-:Y:S05]  /*21c0*/  @!P0 BRA `(.L_x_39) ;  /* 0x0000006c00448947 */ /* 0x002fea0003800000 */
.L_x_128:
[----:B------:R-:W2:Y:S01]  /*21d0*/  LDS.128 R4, [R5+0x110] ;  /* 0x0001100005047984 */ /* 0x000ea20000000c00 */
[----:B------:R-:W-:Y:S01]  /*21e0*/  UISETP.GE.AND UP0, UPT, UR42, 0x1, UPT ;  /* 0x000000012a00788c */ /* 0x000fe2000bf06270 */
[----:B------:R-:W-:Y:S01]  /*21f0*/  @!PT LDS RZ, [RZ] ;  /* 0x00000000fffff984 */ /* 0x000fe20000000800 */
[----:B------:R-:W-:Y:S01]  /*2200*/  @!PT LDS RZ, [RZ] ;  /* 0x00000000fffff984 */ /* 0x000fe20000000800 */
[----:B------:R-:W-:Y:S01]  /*2210*/  @!PT LDS RZ, [RZ] ;  /* 0x00000000fffff984 */ /* 0x000fe20000000800 */
[----:B------:R-:W-:Y:S01]  /*2220*/  @!PT LDS RZ, [RZ] ;  /* 0x00000000fffff984 */ /* 0x000fe20000000800 */
[----:B------:R3:W-:Y:S06]  /*2230*/  MEMBAR.ALL.CTA ;  /* 0x0000000000007992 */ /* 0x0007ec0000008000 */
[----:B---3--:R-:W3:Y:S01]  /*2240*/  FENCE.VIEW.ASYNC.S ;  /* 0x00000000000073c6 */ /* 0x008ee20000000000 */
[----:B--2---:R-:W-:-:S13]  /*2250*/  LOP3.LUT P0, RZ, R6, 0x1, RZ, 0xc0, !PT ;  /* 0x0000000106ff7812 */ /* 0x004fda000780c0ff */
[----:B---3--:R-:W-:Y:S01]  /*2260*/  VOTEU.ANY UP1, P0 ;  /* 0x0000000000ff7886 */ /* 0x008fe20000020100 */
[----:B------:R-:W-:-:S13]  /*2270*/  PLOP3.LUT P0, PT, PT, PT, UP1, 0x80, 0x8 ;  /* 0x000000000008781c */ /* 0x000fda0003f0f018 */
[----:B-1----:R-:W-:Y:S02]  /*2280*/  @P0 LOP3.LUT R0, R5, 0xffff, RZ, 0xc0, !PT ;  /* 0x0000ffff05000812 */ /* 0x002fe400078ec0ff */
[----:B------:R-:W-:Y:S02]  /*2290*/  @P0 MOV R2, R4 ;  /* 0x0000000400020202 */ /* 0x000fe40000000f00 */
[----:B------:R-:W-:Y:S01]  /*22a0*/  @P0 R2UR UR5, R0 ;  /* 0x00000000000502ca */ /* 0x000fe200000e0000 */
[----:B------:R-:W-:Y:S01]  /*22b0*/  VIADD R0, R3, 0x90 ;  /* 0x0000009003007836 */ /* 0x000fe20000000000 */
[----:B------:R-:W-:Y:S02]  /*22c0*/  @P0 SHF.R.U32.HI R4, RZ, 0x10, R5 ;  /* 0x00000010ff040819 */ /* 0x000fe40000011605 */
[----:B------:R-:W-:Y:S02]  /*22d0*/  @P0 R2UR UR7, R2 ;  /* 0x00000000020702ca */ /* 0x000fe400000e0000 */
[----:B------:R-:W-:-:S02]  /*22e0*/  PRMT R0, RZ, 0x654, R0 ;  /* 0x00000654ff007816 */ /* 0x000fc40000000000 */
[----:B------:R-:W-:Y:S02]  /*22f0*/  @P0 R2UR UR4, R4 ;  /* 0x00000000040402ca */ /* 0x000fe400000e0000 */
[----:B------:R1:W-:Y:S03]  /*2300*/  SYNCS.ARRIVE.TRANS64.RED.A1T0 RZ, [R0+URZ], RZ ;  /* 0x000000ff00ff79a7 */ /* 0x0003e600081004ff */
[----:B------:R-:W-:-:S04]  /*2310*/  @UP1 UMOV UR31, UR5 ;  /* 0x00000005001f1c82 */ /* 0x000fc80008000000 */
[----:B------:R-:W-:-:S04]  /*2320*/  @UP1 UMOV UR37, UR7 ;  /* 0x0000000700251c82 */ /* 0x000fc80008000000 */
[----:B------:R-:W-:Y:S01]  /*2330*/  @UP1 UMOV UR36, UR4 ;  /* 0x0000000400241c82 */ /* 0x000fe20008000000 */
[----:B------:R-:W-:Y:S05]  /*2340*/  BRA.U !UP0, `(.L_x_40) ;  /* 0x0000000108d47547 */ /* 0x000fea000b800000 */
[----:B------:R-:W2:Y:S01]  /*2350*/  LDCU.128 UR16, c[0x0][0xb10] ;  /* 0x00016200ff1077ac */ /* 0x000ea20008000c00 */
[----:B------:R-:W3:Y:S01]  /*2360*/  LDCU UR12, c[0x0][0xb20] ;  /* 0x00016400ff0c77ac */ /* 0x000ee20008000800 */
[----:B------:R-:W4:Y:S01]  /*2370*/  LDCU UR20, c[0x0][0xb0c] ;  /* 0x00016180ff1477ac */ /* 0x000f220008000800 */
[----:B------:R-:W1:Y:S01]  /*2380*/  LDCU.64 UR8, c[0x0][0xb28] ;  /* 0x00016500ff0877ac */ /* 0x000e620008000a00 */
[----:B------:R-:W-:Y:S02]  /*2390*/  UISETP.NE.AND UP3, UPT, UR42, 0x1, UPT ;  /* 0x000000012a00788c */ /* 0x000fe4000bf65270 */
[----:B--2---:R-:W-:Y:S02]  /*23a0*/  UIMAD.WIDE.U32 UR10, UR38, UR19, URZ ;  /* 0x00000013260a72a5 */ /* 0x004fe4000f8e00ff */
[----:B------:R-:W-:Y:S02]  /*23b0*/  UIMAD.WIDE.U32 UR4, UR39, UR16, URZ ;  /* 0x00000010270472a5 */ /* 0x000fe4000f8e00ff */
[----:B------:R-:W-:-:S02]  /*23c0*/  UISETP.NE.AND UP0, UPT, UR18, 0x1, UPT ;  /* 0x000000011200788c */ /* 0x000fc4000bf05270 */
[----:B------:R-:W-:Y:S01]  /*23d0*/  UIMAD.WIDE.U32 UR22, UR31, UR19, URZ ;  /* 0x000000131f1672a5 */ /* 0x000fe2000f8e00ff */
[----:B------:R-:W-:Y:S02]  /*23e0*/  UMOV UR10, UR11 ;  /* 0x0000000b000a7c82 */ /* 0x000fe40008000000 */
[----:B------:R-:W-:Y:S01]  /*23f0*/  UMOV UR4, UR5 ;  /* 0x0000000500047c82 */ /* 0x000fe20008000000 */
[----:B---3--:R-:W-:Y:S02]  /*2400*/  USHF.R.U32.HI UR10, URZ, UR12, UR10 ;  /* 0x0000000cff0a7299 */ /* 0x008fe4000801160a */
[----:B----4-:R-:W-:Y:S02]  /*2410*/  UISETP.NE.AND UP2, UPT, UR20, 0x1, UPT ;  /* 0x000000011400788c */ /* 0x010fe4000bf45270 */
[----:B------:R-:W-:Y:S02]  /*2420*/  USHF.R.U32.HI UR4, URZ, UR17, UR4 ;  /* 0x00000011ff047299 */ /* 0x000fe40008011604 */
[----:B------:R-:W-:-:S02]  /*2430*/  USEL UR5, UR38, UR10, !UP0 ;  /* 0x0000000a26057287 */ /* 0x000fc4000c000000 */
[----:B------:R-:W-:Y:S02]  /*2440*/  USEL UR7, UR39, UR4, !UP2 ;  /* 0x0000000427077287 */ /* 0x000fe4000d000000 */
[----:B-1----:R-:W-:Y:S01]  /*2450*/  UIMAD.WIDE.U32 UR10, UR5, UR8, URZ ;  /* 0x00000008050a72a5 */ /* 0x002fe2000f8e00ff */
[----:B------:R-:W-:Y:S01]  /*2460*/  UMOV UR4, UR23 ;  /* 0x0000001700047c82 */ /* 0x000fe20008000000 */
[----:B------:R-:W-:Y:S02]  /*2470*/  UIMAD.WIDE.U32 UR14, UR37, UR16, URZ ;  /* 0x00000010250e72a5 */ /* 0x000fe4000f8e00ff */
[----:B------:R-:W-:-:S03]  /*2480*/  UIMAD.WIDE.U32 UR22, UR7, UR8, URZ ;  /* 0x00000008071672a5 */ /* 0x000fc6000f8e00ff */
[----:B------:R-:W-:Y:S01]  /*2490*/  UMOV UR10, UR11 ;  /* 0x0000000b000a7c82 */ /* 0x000fe20008000000 */
[----:B------:R-:W-:Y:S02]  /*24a0*/  USHF.R.U32.HI UR4, URZ, UR12, UR4 ;  /* 0x0000000cff047299 */ /* 0x000fe40008011604 */
[----:B------:R-:W-:Y:S01]  /*24b0*/  @UP3 USHF.R.U32.HI UR5, URZ, UR9, UR10 ;  /* 0x00000009ff053299 */ /* 0x000fe2000801160a */
[----:B------:R-:W-:Y:S01]  /*24c0*/  UMOV UR14, UR15 ;  /* 0x0000000f000e7c82 */ /* 0x000fe20008000000 */
[----:B------:R-:W-:Y:S01]  /*24d0*/  UMOV UR22, UR23 ;  /* 0x0000001700167c82 */ /* 0x000fe20008000000 */
[----:B------:R-:W-:Y:S02]  /*24e0*/  USHF.R.U32.HI UR17, URZ, UR17, UR14 ;  /* 0x00000011ff117299 */ /* 0x000fe4000801160e */
[----:B------:R-:W-:Y:S02]  /*24f0*/  USEL UR4, UR31, UR4, !UP0 ;  /* 0x000000041f047287 */ /* 0x000fe4000c000000 */
[----:B------:R-:W-:-:S02]  /*2500*/  @UP3 USHF.R.U32.HI UR7, URZ, UR9, UR22 ;  /* 0x00000009ff073299 */ /* 0x000fc40008011616 */
[----:B------:R-:W-:Y:S02]  /*2510*/  UIMAD UR10, UR42, UR5, URZ ;  /* 0x000000052a0a72a4 */ /* 0x000fe4000f8e02ff */
[----:B------:R-:W-:Y:S02]  /*2520*/  USEL UR5, UR37, UR17, !UP2 ;  /* 0x0000001125057287 */ /* 0x000fe4000d000000 */
[----:B------:R-:W-:Y:S02]  /*2530*/  UIMAD UR12, UR42, UR7, URZ ;  /* 0x000000072a0c72a4 */ /* 0x000fe4000f8e02ff */
[----:B------:R-:W-:Y:S02]  /*2540*/  UISETP.GE.AND UP0, UPT, UR4, UR10, UPT ;  /* 0x0000000a0400728c */ /* 0x000fe4000bf06270 */
[----:B------:R-:W-:Y:S02]  /*2550*/  UIMAD.WIDE.U32 UR10, UR4, UR8, URZ ;  /* 0x00000008040a72a5 */ /* 0x000fe4000f8e00ff */
[----:B------:R-:W-:-:S02]  /*2560*/  UISETP.GE.OR UP0, UPT, UR5, UR12, UP0 ;  /* 0x0000000c0500728c */ /* 0x000fc40008706670 */
[----:B------:R-:W-:Y:S02]  /*2570*/  UIMAD.WIDE.U32 UR14, UR5, UR8, URZ ;  /* 0x00000008050e72a5 */ /* 0x000fe4000f8e00ff */
[----:B------:R-:W-:Y:S01]  /*2580*/  UIADD3 UR12, UPT, UPT, -UR5, URZ, URZ ;  /* 0x000000ff050c7290 */ /* 0x000fe2000fffe1ff */
[----:B------:R-:W-:Y:S01]  /*2590*/  UMOV UR10, UR11 ;  /* 0x0000000b000a7c82 */ /* 0x000fe20008000000 */
[----:B------:R-:W-:Y:S02]  /*25a0*/  UIADD3 UR11, UPT, UPT, -UR4, URZ, URZ ;  /* 0x000000ff040b7290 */ /* 0x000fe4000fffe1ff */
[----:B------:R-:W-:-:S03]  /*25b0*/  USHF.R.U32.HI UR10, URZ, UR9, UR10 ;  /* 0x00000009ff0a7299 */ /* 0x000fc6000801160a */
[----:B------:R-:W-:Y:S01]  /*25c0*/  @!UP0 UMOV UR8, UR15 ;  /* 0x0000000f00088c82 */ /* 0x000fe20008000000 */
[----:B------:R-:W-:Y:S02]  /*25d0*/  UIMAD UR11, UR18, UR11, UR31 ;  /* 0x0000000b120b72a4 */ /* 0x000fe4000f8e021f */
[----:B------:R-:W-:Y:S02]  /*25e0*/  USEL UR10, UR4, UR10, !UP3 ;  /* 0x0000000a040a7287 */ /* 0x000fe4000d800000 */
[----:B------:R-:W-:Y:S02]  /*25f0*/  @!UP0 USHF.R.U32.HI UR8, URZ, UR9, UR8 ;  /* 0x00000009ff088299 */ /* 0x000fe40008011608 */
[----:B------:R-:W-:Y:S02]  /*2600*/  UIADD3 UR9, UPT, UPT, -UR10, URZ, URZ ;  /* 0x000000ff0a097290 */ /* 0x000fe4000fffe1ff */
[----:B------:R-:W-:Y:S02]  /*2610*/  @!UP0 USEL UR8, UR5, UR8, !UP3 ;  /* 0x0000000805088287 */ /* 0x000fe4000d800000 */
[----:B------:R-:W-:-:S02]  /*2620*/  UIMAD UR9, UR42, UR9, UR4 ;  /* 0x000000092a0972a4 */ /* 0x000fc4000f8e0204 */
[----:B------:R-:W-:Y:S02]  /*2630*/  @!UP0 UIADD3 UR10, UPT, UPT, UR10, -UR8, URZ ;  /* 0x800000080a0a8290 */ /* 0x000fe4000fffe0ff */
[----:B------:R-:W-:Y:S02]  /*2640*/  @!UP0 UIMAD UR8, UR9, UR7, UR8 ;  /* 0x00000007090882a4 */ /* 0x000fe4000f8e0208 */
[----:B------:R-:W-:Y:S02]  /*2650*/  @!UP0 UIMAD UR4, UR42, UR10, UR5 ;  /* 0x0000000a2a0482a4 */ /* 0x000fe4000f8e0205 */
[----:B------:R-:W-:Y:S02]  /*2660*/  UIMAD UR7, UR20, UR12, UR37 ;  /* 0x0000000c140772a4 */ /* 0x000fe4000f8e0225 */
[----:B------:R-:W-:Y:S01]  /*2670*/  UIMAD UR31, UR4, UR18, UR11 ;  /* 0x00000012041f72a4 */ /* 0x000fe2000f8e020b */
[----:B------:R-:W-:Y:S02]  /*2680*/  @!UP0 UMOV UR5, UR8 ;  /* 0x0000000800058c82 */ /* 0x000fe40008000000 */
[----:B------:R-:W-:-:S12]  /*2690*/  UIMAD UR37, UR5, UR20, UR7 ;  /* 0x00000014052572a4 */ /* 0x000fd8000f8e0207 */
.L_x_40:
[----:B------:R-:W2:Y:S02]  /*26a0*/  LDCU UR4, c[0x0][0xb30] ;  /* 0x00016600ff0477ac */ /* 0x000ea40008000800 */
[----:B--2---:R-:W-:-:S09]  /*26b0*/  UISETP.NE.AND UP0, UPT, UR4, 0x1, UPT ;  /* 0x000000010400788c */ /* 0x004fd2000bf05270 */
[----:B------:R-:W-:Y:S05]  /*26c0*/  BRA.U UP0, `(.L_x_41) ;  /* 0x0000000100447547 */ /* 0x000fea000b800000 */
[----:B------:R-:W2:Y:S01]  /*26d0*/  LDCU.128 UR16, c[0x0][0xb10] ;  /* 0x00016200ff1077ac */ /* 0x000ea20008000c00 */
[----:B------:R-:W3:Y:S01]  /*26e0*/  LDCU UR10, c[0x0][0xb0c] ;  /* 0x00016180ff0a77ac */ /* 0x000ee20008000800 */
[----:B------:R-:W4:Y:S01]  /*26f0*/  LDCU UR7, c[0x0][0xb20] ;  /* 0x00016400ff0777ac */ /* 0x000f220008000800 */
[----:B--2---:R-:W-:Y:S02]  /*2700*/  UIMAD.WIDE.U32 UR8, UR37, UR16, URZ ;  /* 0x00000010250872a5 */ /* 0x004fe4000f8e00ff */
[----:B------:R-:W-:Y:S02]  /*2710*/  UIMAD.WIDE.U32 UR4, UR31, UR19, URZ ;  /* 0x000000131f0472a5 */ /* 0x000fe4000f8e00ff */
[----:B---3--:R-:W-:Y:S02]  /*2720*/  UISETP.NE.AND UP2, UPT, UR10, 0x1, UPT ;  /* 0x000000010a00788c */ /* 0x008fe4000bf45270 */
[----:B------:R-:W-:Y:S01]  /*2730*/  UISETP.NE.AND UP0, UPT, UR18, 0x1, UPT ;  /* 0x000000011200788c */ /* 0x000fe2000bf05270 */
[----:B------:R-:W-:-:S02]  /*2740*/  UMOV UR8, UR9 ;  /* 0x0000000900087c82 */ /* 0x000fc40008000000 */
[----:B------:R-:W-:Y:S01]  /*2750*/  UMOV UR4, UR5 ;  /* 0x0000000500047c82 */ /* 0x000fe20008000000 */
[----:B------:R-:W-:Y:S02]  /*2760*/  USHF.R.U32.HI UR17, URZ, UR17, UR8 ;  /* 0x00000011ff117299 */ /* 0x000fe40008011608 */
[----:B----4-:R-:W-:Y:S02]  /*2770*/  USHF.R.U32.HI UR4, URZ, UR7, UR4 ;  /* 0x00000007ff047299 */ /* 0x010fe40008011604 */
[----:B------:R-:W-:Y:S02]  /*2780*/  USEL UR5, UR37, UR17, !UP2 ;  /* 0x0000001125057287 */ /* 0x000fe4000d000000 */
[----:B------:R-:W-:-:S04]  /*2790*/  USEL UR4, UR31, UR4, !UP0 ;  /* 0x000000041f047287 */ /* 0x000fc8000c000000 */
[----:B------:R-:W-:Y:S02]  /*27a0*/  UIADD3 UR7, UPT, UPT, UR5, -UR4, URZ ;  /* 0x8000000405077290 */ /* 0x000fe4000fffe0ff */
[----:B------:R-:W-:Y:S02]  /*27b0*/  UIADD3 UR4, UPT, UPT, -UR5, UR4, URZ ;  /* 0x0000000405047290 */ /* 0x000fe4000fffe1ff */
[----:B------:R-:W-:Y:S02]  /*27c0*/  UIMAD UR31, UR7, UR18, UR31 ;  /* 0x00000012071f72a4 */ /* 0x000fe4000f8e021f */
[----:B------:R-:W-:-:S12]  /*27d0*/  UIMAD UR37, UR4, UR10, UR37 ;  /* 0x0000000a042572a4 */ /* 0x000fd8000f8e0225 */
.L_x_41:
[----:B------:R-:W-:Y:S01]  /*27e0*/  VIADD R11, R11, 0x1 ;  /* 0x000000010b0b7836 */ /* 0x000fe20000000000 */
[----:B------:R-:W-:Y:S01]  /*27f0*/  PLOP3.LUT P1, PT, PT, PT, PT, 0x80, 0x8 ;  /* 0x000000000008781c */ /* 0x000fe20003f2f070 */
[----:B------:R-:W-:Y:S02]  /*2800*/  UIADD3 UR16, UPT, UPT, UR37, UR62, URZ ;  /* 0x0000003e25107290 */ /* 0x000fe4000fffe0ff */
[----:B------:R-:W-:Y:S01]  /*2810*/  UIADD3 UR20, UPT, UPT, UR31, UR59, URZ ;  /* 0x0000003b1f147290 */ /* 0x000fe2000fffe0ff */
[----:B------:R-:W-:-:S04]  /*2820*/  ISETP.NE.AND P0, PT, R11, 0x2, PT ;  /* 0x000000020b00780c */ /* 0x000fc80003f05270 */
[----:B------:R-:W-:Y:S02]  /*2830*/  SEL R3, RZ, 0x1, P0 ;  /* 0x00000001ff037807 */ /* 0x000fe40000000000 */
[----:B------:R-:W-:Y:S02]  /*2840*/  SEL R11, R11, RZ, P0 ;  /* 0x000000ff0b0b7207 */ /* 0x000fe40000000000 */
[----:B------:R-:W-:Y:S01]  /*2850*/  LOP3.LUT R10, R10, R3, RZ, 0x3c, !PT ;  /* 0x000000030a0a7212 */ /* 0x000fe200078e3cff */
[----:B------:R-:W-:Y:S06]  /*2860*/  BRA.U UP1, `(.L_x_42) ;  /* 0xfffffff101487547 */ /* 0x000fec000b83ffff */
[----:B------:R-:W-:Y:S01]  /*2870*/  UIADD3 UR13, UPT, UPT, UR13, 0x28, URZ ;  /* 0x000000280d0d7890 */ /* 0x000fe2000fffe0ff */
[----:B------:R-:W-:-:S03]  /*2880*/  SHF.L.U32 R3, R12, 0x1f, RZ ;  /* 0x0000001f0c037819 */ /* 0x000fc600000006ff */
[----:B------:R-:W-:-:S09]  /*2890*/  ULEA UR4, UR6, UR13, 0x3 ;  /* 0x0000000d06047291 */ /* 0x000fd2000f8e18ff */
[----:B------:R-:W2:Y:S02]  /*28a0*/  SYNCS.PHASECHK.TRANS64.TRYWAIT P0, [UR4], R3 ;  /* 0x00000003ff0075a7 */ /* 0x000ea40008001104 */
[----:B--2---:R-:W-:Y:S05]  /*28b0*/  @!P0 BRA `(.L_x_43) ;  /* 0x00000064009c8947 */ /* 0x004fea0003800000 */
.L_x_130:
[----:B------:R-:W-:-:S04]  /*28c0*/  UIADD3 UR4, UPT, UPT, UR6, 0x1, URZ ;  /* 0x0000000106047890 */ /* 0x000fc8000fffe0ff */
[----:B------:R-:W-:-:S04]  /*28d0*/  UISETP.NE.AND UP0, UPT, UR4, 0x5, UPT ;  /* 0x000000050400788c */ /* 0x000fc8000bf05270 */
[----:B------:R-:W-:Y:S02]  /*28e0*/  USEL UR6, URZ, 0x1, UP0 ;  /* 0x00000001ff067887 */ /* 0x000fe40008000000 */
[----:B------:R-:W-:-:S04]  /*28f0*/  USEL UR4, UR4, URZ, UP0 ;  /* 0x000000ff04047287 */ /* 0x000fc80008000000 */
[----:B------:R-:W-:Y:S01]  /*2900*/  ULEA UR5, UR4, UR13, 0x3 ;  /* 0x0000000d04057291 */ /* 0x000fe2000f8e18ff */
[----:B------:R-:W-:-:S04]  /*2910*/  LOP3.LUT R2, R12, UR6, RZ, 0x3c, !PT ;  /* 0x000000060c027c12 */ /* 0x000fc8000f8e3cff */
[----:B-1----:R-:W-:-:S04]  /*2920*/  SHF.L.U32 R3, R2, 0x1f, RZ ;  /* 0x0000001f02037819 */ /* 0x002fc800000006ff */
[----:B------:R-:W1:Y:S02]  /*2930*/  SYNCS.PHASECHK.TRANS64.TRYWAIT P0, [UR5], R3 ;  /* 0x00000003ff0075a7 */ /* 0x000e640008001105 */
[----:B-1----:R-:W-:Y:S05]  /*2940*/  @!P0 BRA `(.L_x_44) ;  /* 0x0000006400908947 */ /* 0x002fea0003800000 */
.L_x_132:
        /* <DEDUP_REMOVED lines=9> */
.L_x_134:
        /* <DEDUP_REMOVED lines=9> */
.L_x_136:
[----:B------:R-:W-:-:S04]  /*2a70*/  UIADD3 UR4, UPT, UPT, UR4, 0x1, URZ ;  /* 0x0000000104047890 */ /* 0x000fc8000fffe0ff */
[----:B------:R-:W-:-:S04]  /*2a80*/  UISETP.NE.AND UP0, UPT, UR4, 0x5, UPT ;  /* 0x000000050400788c */ /* 0x000fc8000bf05270 */
[----:B------:R-:W-:Y:S02]  /*2a90*/  USEL UR5, URZ, 0x1, UP0 ;  /* 0x00000001ff057887 */ /* 0x000fe40008000000 */
[----:B------:R-:W-:-:S04]  /*2aa0*/  USEL UR4, UR4, URZ, UP0 ;  /* 0x000000ff04047287 */ /* 0x000fc80008000000 */
[----:B------:R-:W-:Y:S01]  /*2ab0*/  ULEA UR4, UR4, UR13, 0x3 ;  /* 0x0000000d04047291 */ /* 0x000fe2000f8e18ff */
[----:B-1----:R-:W-:-:S04]  /*2ac0*/  LOP3.LUT R3, R2, UR5, RZ, 0x3c, !PT ;  /* 0x0000000502037c12 */ /* 0x002fc8000f8e3cff */
[----:B------:R-:W-:Y:S01]  /*2ad0*/  SHF.L.U32 R3, R3, 0x1f, RZ ;  /* 0x0000001f03037819 */ /* 0x000fe200000006ff */
[----:B------:R-:W-:-:S07]  /*2ae0*/  IMAD.U32 R0, RZ, RZ, UR4 ;  /* 0x00000004ff007e24 */ /* 0x000fce000f8e00ff */
.L_x_47:
[----:B-1----:R1:W2:Y:S02]  /*2af0*/  SYNCS.PHASECHK.TRANS64.TRYWAIT P0, [R0+URZ], R3 ;  /* 0x00000003000075a7 */ /* 0x0022a400080011ff */
[----:B--2---:R-:W-:Y:S05]  /*2b00*/  @!P0 NANOSLEEP.SYNCS 0x989680 ;  /* 0x009896800000895d */ /* 0x004fea0003900000 */
[----:B------:R-:W2:Y:S02]  /*2b10*/  @!P0 SYNCS.PHASECHK.TRANS64 P0, [R0+URZ], R3 ;  /* 0x00000003000085a7 */ /* 0x000ea400080010ff */
[----:B--2---:R-:W-:Y:S05]  /*2b20*/  @P0 EXIT ;  /* 0x000000000000094d */ /* 0x004fea0003800000 */
[----:B------:R-:W-:Y:S05]  /*2b30*/  BRA `(.L_x_47) ;  /* 0xfffffffc00ec7947 */ /* 0x000fea000383ffff */
.L_x_22:
[----:B------:R-:W-:-:S04]  /*2b40*/  UISETP.NE.AND UP0, UPT, UR48, URZ, UPT ;  /* 0x000000ff3000728c */ /* 0x000fc8000bf05270 */
[----:B------:R-:W-:-:S09]  /*2b50*/  UISETP.NE.OR UP0, UPT, UR13, 0x1, UP0 ;  /* 0x000000010d00788c */ /* 0x000fd20008705670 */
[----:B------:R-:W-:Y:S05]  /*2b60*/  BRA.U UP0, `(.L_x_48) ;  /* 0x0000000500487547 */ /* 0x000fea000b800000 */
[----:B------:R-:W-:Y:S01]  /*2b70*/  ISETP.GE.U32.AND P2, PT, R0, 0x4, PT ;  /* 0x000000040000780c */ /* 0x000fe20003f46070 */
[----:B------:R-:W-:Y:S01]  /*2b80*/  IMAD.MOV.U32 R12, RZ, RZ, 0x1 ;  /* 0x00000001ff0c7424 */ /* 0x000fe200078e00ff */
[----:B------:R-:W-:Y:S02]  /*2b90*/  CS2R R10, SRZ ;  /* 0x00000000000a7805 */ /* 0x000fe4000001ff00 */
[----:B------:R-:W-:Y:S01]  /*2ba0*/  CS2R R8, SRZ ;  /* 0x0000000000087805 */ /* 0x000fe2000001ff00 */
[----:B------:R-:W-:Y:S01]  /*2bb0*/  UMOV UR4, 0x400 ;  /* 0x0000040000047882 */ /* 0x000fe20000000000 */
[----:B------:R-:W-:Y:S01]  /*2bc0*/  UMOV UR5, URZ ;  /* 0x000000ff00057c82 */ /* 0x000fe20008000000 */
[----:B------:R-:W-:-:S12]  /*2bd0*/  ULEA UR6, UR48, UR4, 0x18 ;  /* 0x0000000430067291 */ /* 0x000fd8000f8ec0ff */
.L_x_52:
[----:B------:R-:W-:Y:S02]  /*2be0*/  LEA R2, R8, UR6, 0x3 ;  /* 0x0000000608027c11 */ /* 0x000fe4000f8e18ff */
[----:B------:R-:W-:-:S03]  /*2bf0*/  SHF.L.U32 R5, R9, 0x1f, RZ ;  /* 0x0000001f09057819 */ /* 0x000fc600000006ff */
[----:B------:R-:W-:Y:S01]  /*2c00*/  VIADD R4, R2, 0xf0 ;  /* 0x000000f002047836 */ /* 0x000fe20000000000 */
[----:B------:R-:W1:Y:S02]  /*2c10*/  SYNCS.PHASECHK.TRANS64.TRYWAIT P0, [R2+URZ+0xe0], R5 ;  /* 0x0000e005020075a7 */ /* 0x000e6400080011ff */
[----:B-1----:R-:W-:Y:S05]  /*2c20*/  @!P0 BRA `(.L_x_49) ;  /* 0x0000006400208947 */ /* 0x002fea0003800000 */
.L_x_137:
[----:B------:R-:W-:Y:S01]  /*2c30*/  ULEA UR4, UR5, UR6, 0x3 ;  /* 0x0000000605047291 */ /* 0x000fe2000f8e18ff */
[----:B------:R-:W-:Y:S02]  /*2c40*/  PRMT R4, RZ, 0x654, R4 ;  /* 0x00000654ff047816 */ /* 0x000fe40000000004 */
[----:B-1----:R-:W-:Y:S01]  /*2c50*/  SHF.L.U32 R5, R12, 0x1f, RZ ;  /* 0x0000001f0c057819 */ /* 0x002fe200000006ff */
[----:B------:R-:W-:Y:S01]  /*2c60*/  UIADD3 UR7, UPT, UPT, UR4, 0x80, URZ ;  /* 0x0000008004077890 */ /* 0x000fe2000fffe0ff */
[----:B------:R1:W-:Y:S05]  /*2c70*/  SYNCS.ARRIVE.TRANS64.RED.A1T0 RZ, [R4+URZ], RZ ;  /* 0x000000ff04ff79a7 */ /* 0x0003ea00081004ff */
[----:B------:R-:W-:Y:S01]  /*2c80*/  IMAD.U32 R7, RZ, RZ, UR7 ;  /* 0x00000007ff077e24 */ /* 0x000fe2000f8e00ff */
[----:B------:R-:W2:Y:S04]  /*2c90*/  SYNCS.PHASECHK.TRANS64.TRYWAIT P0, [UR4+0x90], R5 ;  /* 0x00009005ff0075a7 */ /* 0x000ea80008001104 */
[----:B------:R-:W-:Y:S01]  /*2ca0*/  PRMT R6, R0, 0x654, R7 ;  /* 0x0000065400067816 */ /* 0x000fe20000000007 */
[----:B-1----:R-:W-:Y:S01]  /*2cb0*/  @!P2 IMAD.MOV.U32 R4, RZ, RZ, 0x10 ;  /* 0x00000010ff04a424 */ /* 0x002fe200078e00ff */
[----:B--2---:R-:W-:Y:S06]  /*2cc0*/  @!P0 BRA `(.L_x_50) ;  /* 0x00000064000c8947 */ /* 0x004fec0003800000 */
.L_x_139:
[----:B------:R-:W-:Y:S01]  /*2cd0*/  ULEA UR8, UR5, UR6, 0x4 ;  /* 0x0000000605087291 */ /* 0x000fe2000f8e20ff */
[----:B------:R-:W-:Y:S01]  /*2ce0*/  SEL R3, R6, R3, !P2 ;  /* 0x0000000306037207 */ /* 0x000fe20005000000 */
[----:B------:R-:W-:Y:S01]  /*2cf0*/  UIADD3 UR9, UPT, UPT, UR4, 0x80, URZ ;  /* 0x0000008004097890 */ /* 0x000fe2000fffe0ff */
[----:B-1----:R-:W-:Y:S01]  /*2d00*/  LEA R2, R11, UR6, 0x3 ;  /* 0x000000060b027c11 */ /* 0x002fe2000f8e18ff */
[----:B------:R-:W-:Y:S01]  /*2d10*/  UIADD3 UR8, UPT, UPT, UR8, 0x110, URZ ;  /* 0x0000011008087890 */ /* 0x000fe2000fffe0ff */
[----:B------:R-:W-:Y:S01]  /*2d20*/  SHF.L.U32 R5, R10, 0x1f, RZ ;  /* 0x0000001f0a057819 */ /* 0x000fe200000006ff */
[----:B------:R1:W-:Y:S01]  /*2d30*/  @!P2 SYNCS.ARRIVE.TRANS64.RED RZ, [R3+URZ], R4 ;  /* 0x0000000403ffa9a7 */ /* 0x0003e200080004ff */
[----:B------:R-:W-:Y:S01]  /*2d40*/  UIADD3 UR4, UPT, UPT, UR5, 0x1, URZ ;  /* 0x0000000105047890 */ /* 0x000fe2000fffe0ff */
[----:B------:R-:W-:-:S03]  /*2d50*/  VIADD R8, R8, 0x1 ;  /* 0x0000000108087836 */ /* 0x000fc60000000000 */
[----:B------:R-:W-:Y:S02]  /*2d60*/  UISETP.NE.AND UP0, UPT, UR4, 0x2, UPT ;  /* 0x000000020400788c */ /* 0x000fe4000bf05270 */
[----:B------:R-:W-:Y:S06]  /*2d70*/  UGETNEXTWORKID.BROADCAST [UR8], [UR9] ;  /* 0x00000000080073ca */ /* 0x000fec0008000100 */
[----:B------:R-:W-:Y:S01]  /*2d80*/  USEL UR7, URZ, 0x1, UP0 ;  /* 0x00000001ff077887 */ /* 0x000fe20008000000 */
[----:B------:R-:W-:Y:S01]  /*2d90*/  ISETP.NE.AND P0, PT, R8, 0x2, PT ;  /* 0x000000020800780c */ /* 0x000fe20003f05270 */
[----:B------:R-:W-:Y:S01]  /*2da0*/  USEL UR5, UR4, URZ, UP0 ;  /* 0x000000ff04057287 */ /* 0x000fe20008000000 */
[----:B------:R-:W2:Y:S03]  /*2db0*/  SYNCS.PHASECHK.TRANS64.TRYWAIT P1, [R2+URZ+0x80], R5 ;  /* 0x00008005020075a7 */ /* 0x000ea600080211ff */
[----:B------:R-:W-:Y:S01]  /*2dc0*/  LOP3.LUT R12, R12, UR7, RZ, 0x3c, !PT ;  /* 0x000000070c0c7c12 */ /* 0x000fe2000f8e3cff */
[----:B-12---:R-:W-:Y:S07]  /*2dd0*/  @!P1 BRA `(.L_x_51) ;  /* 0x0000006000e09947 */ /* 0x006fee0003800000 */
.L_x_140:
[C---:B------:R-:W-:Y:S01]  /*2de0*/  LEA R4, R11.reuse, UR6, 0x4 ;  /* 0x000000060b047c11 */ /* 0x040fe2000f8e20ff */
[----:B-1----:R-:W-:Y:S01]  /*2df0*/  VIADD R2, R2, 0x90 ;  /* 0x0000009002027836 */ /* 0x002fe20000000000 */
[----:B------:R-:W-:Y:S01]  /*2e00*/  SEL R8, R8, RZ, P0 ;  /* 0x000000ff08087207 */ /* 0x000fe20000000000 */
[----:B------:R-:W-:-:S03]  /*2e10*/  VIADD R11, R11, 0x1 ;  /* 0x000000010b0b7836 */ /* 0x000fc60000000000 */
[----:B------:R-:W1:Y:S01]  /*2e20*/  LDS.128 R4, [R4+0x110] ;  /* 0x0001100004047984 */ /* 0x000e620000000c00 */
[----:B------:R-:W-:Y:S02]  /*2e30*/  PRMT R2, RZ, 0x654, R2 ;  /* 0x00000654ff027816 */ /* 0x000fe40000000002 */
[C---:B------:R-:W-:Y:S01]  /*2e40*/  ISETP.NE.AND P1, PT, R11.reuse, 0x2, PT ;  /* 0x000000020b00780c */ /* 0x040fe20003f25270 */
[----:B------:R-:W-:Y:S01]  /*2e50*/  @!PT LDS RZ, [RZ] ;  /* 0x00000000fffff984 */ /* 0x000fe20000000800 */
[----:B------:R-:W-:Y:S01]  /*2e60*/  @!PT LDS RZ, [RZ] ;  /* 0x00000000fffff984 */ /* 0x000fe20000000800 */
[----:B------:R-:W-:Y:S01]  /*2e70*/  @!PT LDS RZ, [RZ] ;  /* 0x00000000fffff984 */ /* 0x000fe20000000800 */
[----:B------:R-:W-:Y:S01]  /*2e80*/  @!PT LDS RZ, [RZ] ;  /* 0x00000000fffff984 */ /* 0x000fe20000000800 */
[----:B------:R2:W-:Y:S06]  /*2e90*/  MEMBAR.ALL.CTA ;  /* 0x0000000000007992 */ /* 0x0005ec0000008000 */
[----:B--2---:R-:W2:Y:S01]  /*2ea0*/  FENCE.VIEW.ASYNC.S ;  /* 0x00000000000073c6 */ /* 0x004ea20000000000 */
[----:B------:R-:W-:Y:S01]  /*2eb0*/  SEL R11, R11, RZ, P1 ;  /* 0x000000ff0b0b7207 */ /* 0x000fe20000800000 */
[----:B--2---:R2:W-:Y:S01]  /*2ec0*/  SYNCS.ARRIVE.TRANS64.RED.A1T0 RZ, [R2+URZ], RZ ;  /* 0x000000ff02ff79a7 */ /* 0x0045e200081004ff */
[----:B-1----:R-:W-:-:S02]  /*2ed0*/  LOP3.LUT P3, RZ, R6, 0x1, RZ, 0xc0, !PT ;  /* 0x0000000106ff7812 */ /* 0x002fc4000786c0ff */
[----:B------:R-:W-:-:S04]  /*2ee0*/  SEL R5, RZ, 0x1, P1 ;  /* 0x00000001ff057807 */ /* 0x000fc80000800000 */
[----:B------:R-:W-:Y:S02]  /*2ef0*/  LOP3.LUT R10, R10, R5, RZ, 0x3c, !PT ;  /* 0x000000050a0a7212 */ /* 0x000fe400078e3cff */
[----:B--2---:R-:W-:-:S04]  /*2f00*/  SEL R2, RZ, 0x1, P0 ;  /* 0x00000001ff027807 */ /* 0x004fc80000000000 */
[----:B------:R-:W-:Y:S01]  /*2f10*/  LOP3.LUT R9, R9, R2, RZ, 0x3c, !PT ;  /* 0x0000000209097212 */ /* 0x000fe200078e3cff */
[----:B------:R-:W-:Y:S06]  /*2f20*/  @P3 BRA `(.L_x_52) ;  /* 0xfffffffc002c3947 */ /* 0x000fec000383ffff */
[----:B------:R-:W-:Y:S01]  /*2f30*/  ULEA UR4, UR5, UR6, 0x3 ;  /* 0x0000000605047291 */ /* 0x000fe2000f8e18ff */
[----:B------:R-:W-:-:S08]  /*2f40*/  SHF.L.U32 R3, R12, 0x1f, RZ ;  /* 0x0000001f0c037819 */ /* 0x000fd000000006ff */
[----:B------:R-:W1:Y:S02]  /*2f50*/  SYNCS.PHASECHK.TRANS64 P0, [UR4+0x90], R3 ;  /* 0x00009003ff0075a7 */ /* 0x000e640008001004 */
[----:B-1----:R-:W-:Y:S05]  /*2f60*/  @P0 BRA `(.L_x_53) ;  /* 0x0000000000080947 */ /* 0x002fea0003800000 */
[----:B------:R-:W1:Y:S02]  /*2f70*/  SYNCS.PHASECHK.TRANS64.TRYWAIT P0, [UR4+0x90], R3 ;  /* 0x00009003ff0075a7 */ /* 0x000e640008001104 */
[----:B-1----:R-:W-:Y:S05]  /*2f80*/  @!P0 BRA `(.L_x_54) ;  /* 0x0000006000888947 */ /* 0x002fea0003800000 */
.L_x_53:
[----:B------:R-:W-:-:S04]  /*2f90*/  UIADD3 UR7, UPT, UPT, UR5, 0x1, URZ ;  /* 0x0000000105077890 */ /* 0x000fc8000fffe0ff */
[----:B------:R-:W-:-:S04]  /*2fa0*/  UISETP.NE.AND UP0, UPT, UR7, 0x2, UPT ;  /* 0x000000020700788c */ /* 0x000fc8000bf05270 */
[----:B------:R-:W-:Y:S02]  /*2fb0*/  USEL UR8, URZ, 0x1, UP0 ;  /* 0x00000001ff087887 */ /* 0x000fe40008000000 */
[----:B------:R-:W-:-:S04]  /*2fc0*/  USEL UR7, UR7, URZ, UP0 ;  /* 0x000000ff07077287 */ /* 0x000fc80008000000 */
[----:B------:R-:W-:Y:S01]  /*2fd0*/  ULEA UR7, UR7, UR6, 0x3 ;  /* 0x0000000607077291 */ /* 0x000fe2000f8e18ff */
[----:B-1----:R-:W-:-:S04]  /*2fe0*/  LOP3.LUT R3, R12, UR8, RZ, 0x3c, !PT ;  /* 0x000000080c037c12 */ /* 0x002fc8000f8e3cff */
[----:B------:R-:W-:-:S04]  /*2ff0*/  SHF.L.U32 R0, R3, 0x1f, RZ ;  /* 0x0000001f03007819 */ /* 0x000fc800000006ff */
[----:B------:R-:W1:Y:S02]  /*3000*/  SYNCS.PHASECHK.TRANS64 P0, [UR7+0x90], R0 ;  /* 0x00009000ff0075a7 */ /* 0x000e640008001007 */
[----:B-1----:R-:W-:Y:S05]  /*3010*/  @P0 EXIT ;  /* 0x000000000000094d */ /* 0x002fea0003800000 */
[----:B------:R-:W-:Y:S02]  /*3020*/  SHF.L.U32 R3, R3, 0x1f, RZ ;  /* 0x0000001f03037819 */ /* 0x000fe400000006ff */
[----:B------:R-:W-:-:S07]  /*3030*/  MOV R0, UR7 ;  /* 0x0000000700007c02 */ /* 0x000fce0008000f00 */
.L_x_55:
[----:B-1----:R1:W2:Y:S02]  /*3040*/  SYNCS.PHASECHK.TRANS64.TRYWAIT P0, [R0+URZ+0x90], R3 ;  /* 0x00009003000075a7 */ /* 0x0022a400080011ff */
[----:B--2---:R-:W-:Y:S05]  /*3050*/  @!P0 NANOSLEEP.SYNCS 0x989680 ;  /* 0x009896800000895d */ /* 0x004fea0003900000 */
[----:B------:R-:W2:Y:S02]  /*3060*/  @!P0 SYNCS.PHASECHK.TRANS64 P0, [R0+URZ+0x90], R3 ;  /* 0x00009003000085a7 */ /* 0x000ea400080010ff */
[----:B--2---:R-:W-:Y:S05]  /*3070*/  @P0 EXIT ;  /* 0x000000000000094d */ /* 0x004fea0003800000 */
[----:B------:R-:W-:Y:S05]  /*3080*/  BRA `(.L_x_55) ;  /* 0xfffffffc00ec7947 */ /* 0x000fea000383ffff */
.L_x_48:
[----:B------:R-:W-:Y:S05]  /*3090*/  BRA.U UP4, `(.L_x_56) ;  /* 0x0000001104847547 */ /* 0x000fea000b800000 */
[----:B------:R-:W-:Y:S01]  /*30a0*/  UMOV UR4, 0x40 ;  /* 0x0000004000047882 */ /* 0x000fe20000000000 */
[----:B------:R-:W-:Y:S01]  /*30b0*/  NOP ;  /* 0x0000000000007918 */ /* 0x000fe20000000000 */
[----:B------:R-:W-:Y:S01]  /*30c0*/  ULEA UR5, UR48, UR4, 0x18 ;  /* 0x0000000430057291 */ /* 0x000fe2000f8ec0ff */
[----:B------:R-:W-:Y:S02]  /*30d0*/  UMOV UR6, 0x400 ;  /* 0x0000040000067882 */ /* 0x000fe40000000000 */
[----:B------:R-:W-:-:S06]  /*30e0*/  ULEA UR6, UR48, UR6, 0x18 ;  /* 0x0000000630067291 */ /* 0x000fcc000f8ec0ff */
[----:B------:R-:W1:Y:S02]  /*30f0*/  LDS.U8 R0, [UR5+0x1c] ;  /* 0x00001c05ff007984 */ /* 0x000e640008000000 */
[----:B-1----:R-:W-:-:S13]  /*3100*/  ISETP.NE.AND P0, PT, R0, RZ, PT ;  /* 0x000000ff0000720c */ /* 0x002fda0003f05270 */
[----:B------:R-:W-:Y:S05]  /*3110*/  @P0 BRA `(.L_x_57) ;  /* 0x0000000400080947 */ /* 0x000fea0003800000 */
[----:B------:R-:W-:Y:S02]  /*3120*/  UISETP.NE.U32.AND UP1, UPT, UR29, 0x1, UPT ;  /* 0x000000011d00788c */ /* 0x000fe4000bf25070 */
[----:B------:R-:W-:-:S07]  /*3130*/  UIADD3 UR7, UPT, UPT, UR5, 0x8, URZ ;  /* 0x0000000805077890 */ /* 0x000fce000fffe0ff */
[----:B------:R-:W-:Y:S05]  /*3140*/  BRA.U !UP1, `(.L_x_58) ;  /* 0x00000001099c7547 */ /* 0x000fea000b800000 */
[----:B------:R-:W-:Y:S01]  /*3150*/  ELECT P0, URZ, PT ;  /* 0x0000000000ff782f */ /* 0x000fe20003800000 */
[----:B------:R-:W-:-:S12]  /*3160*/  BSSY B0, `(.L_x_58) ;  /* 0x0000025000007945 */ /* 0x000fd80003800000 */
[----:B------:R-:W-:Y:S05]  /*3170*/  @!P0 BRA `(.L_x_59) ;  /* 0x00000000008c8947 */ /* 0x000fea0003800000 */
[----:B------:R-:W-:-:S05]  /*3180*/  UMOV UR4, 0x10 ;  /* 0x0000001000047882 */ /* 0x000fca0000000000 */
[----:B------:R-:W-:Y:S04]  /*3190*/  DEPBAR.LE SB1, 0x36 ;  /* 0x00009d800000791a */ /* 0x000fe80000000000 */
[----:B------:R-:W1:Y:S02]  /*31a0*/  UTCATOMSWS.2CTA.FIND_AND_SET.ALIGN UP0, UR4, UR4 ;  /* 0x00000004000475e3 */ /* 0x000e640008200800 */
[----:B-1----:R-:W-:Y:S01]  /*31b0*/  MOV R11, UR4 ;  /* 0x00000004000b7c02 */ /* 0x002fe20008000f00 */
[----:B------:R-:W-:Y:S06]  /*31c0*/  BRA.U UP0, `(.L_x_60) ;  /* 0x0000000100187547 */ /* 0x000fec000b800000 */
.L_x_61:
[----:B------:R-:W-:Y:S05]  /*31d0*/  NANOSLEEP 0x64 ;  /* 0x000000640000795d */ /* 0x000fea0003800000 */
[----:B------:R-:W-:-:S05]  /*31e0*/  UMOV UR4, 0x10 ;  /* 0x0000001000047882 */ /* 0x000fca0000000000 */
[----:B------:R-:W-:Y:S04]  /*31f0*/  DEPBAR.LE SB1, 0x36 ;  /* 0x00009d800000791a */ /* 0x000fe80000000000 */
[----:B------:R-:W1:Y:S02]  /*3200*/  UTCATOMSWS.2CTA.FIND_AND_SET.ALIGN UP0, UR4, UR4 ;  /* 0x00000004000475e3 */ /* 0x000e640008200800 */
[----:B-1----:R-:W-:Y:S01]  /*3210*/  MOV R11, UR4 ;  /* 0x00000004000b7c02 */ /* 0x002fe20008000f00 */
[----:B------:R-:W-:Y:S05]  /*3220*/  BRA.U !UP0, `(.L_x_61) ;  /* 0xfffffffd08e87547 */ /* 0x000fea000b83ffff */
.L_x_60:
[----:B------:R-:W1:Y:S01]  /*3230*/  LDS R7, [UR5+0x10] ;  /* 0x00001005ff077984 */ /* 0x000e620008000800 */
[----:B------:R-:W-:Y:S01]  /*3240*/  IMAD.U32 R5, RZ, RZ, UR6 ;  /* 0x00000006ff057e24 */ /* 0x000fe2000f8e00ff */
[----:B------:R-:W-:-:S03]  /*3250*/  MOV R4, UR30 ;  /* 0x0000001e00047c02 */ /* 0x000fc60008000f00 */
[----:B------:R-:W-:Y:S01]  /*3260*/  VIADD R5, R5, 0x130 ;  /* 0x0000013005057836 */ /* 0x000fe20000000000 */
[----:B-1----:R-:W-:-:S04]  /*3270*/  SHF.L.U32 R7, R7, 0x1f, RZ ;  /* 0x0000001f07077819 */ /* 0x002fc800000006ff */
[----:B------:R-:W1:Y:S02]  /*3280*/  SYNCS.PHASECHK.TRANS64.TRYWAIT P0, [UR5+0x8], R7 ;  /* 0x00000807ff0075a7 */ /* 0x000e640008001105 */
[----:B-1----:R-:W-:Y:S05]  /*3290*/  @P0 BRA `(.L_x_62) ;  /* 0x0000000000080947 */ /* 0x002fea0003800000 */
[----:B------:R-:W1:Y:S02]  /*32a0*/  SYNCS.PHASECHK.TRANS64.TRYWAIT P0, [UR5+0x8], R7 ;  /* 0x00000807ff0075a7 */ /* 0x000e640008001105 */
[----:B-1----:R-:W-:Y:S05]  /*32b0*/  @!P0 BRA `(.L_x_63) ;  /* 0x0000005c00d48947 */ /* 0x002fea0003800000 */
.L_x_62:
[----:B-1----:R-:W-:Y:S01]  /*32c0*/  HFMA2 R0, -RZ, RZ, 0, 5.9604644775390625e-08 ;  /* 0x00000001ff007431 */ /* 0x002fe200000001ff */
[----:B------:R-:W-:Y:S01]  /*32d0*/  UPRMT UR4, UR30, 0x654, UR7 ;  /* 0x000006541e047896 */ /* 0x000fe20008000007 */
[----:B------:R-:W-:Y:S01]  /*32e0*/  IMAD.MOV.U32 R8, RZ, RZ, 0xffff ;  /* 0x0000ffffff087424 */ /* 0x000fe200078e00ff */
[----:B------:R-:W-:Y:S01]  /*32f0*/  PRMT R4, R4, 0x654, R5 ;  /* 0x0000065404047816 */ /* 0x000fe20000000005 */
[----:B------:R-:W-:Y:S02]  /*3300*/  IMAD.MOV.U32 R6, RZ, RZ, 0x4 ;  /* 0x00000004ff067424 */ /* 0x000fe400078e00ff */
[----:B------:R-:W-:Y:S01]  /*3310*/  IMAD.SHL.U32 R9, R11, 0x20, RZ ;  /* 0x000000200b097824 */ /* 0x000fe200078e00ff */
[----:B------:R-:W-:Y:S02]  /*3320*/  MOV R5, UR4 ;  /* 0x0000000400057c02 */ /* 0x000fe40008000f00 */
[-C--:B------:R-:W-:Y:S01]  /*3330*/  SHF.L.U32 R8, R8, R11.reuse, RZ ;  /* 0x0000000b08087219 */ /* 0x080fe200000006ff */
[----:B------:R1:W-:Y:S01]  /*3340*/  SYNCS.ARRIVE.TRANS64.RED RZ, [UR4], R6 ;  /* 0x00000006ffff79a7 */ /* 0x0003e20008000404 */
[----:B------:R-:W-:Y:S01]  /*3350*/  SHF.L.U32 R7, R0, R11, RZ ;  /* 0x0000000b00077219 */ /* 0x000fe200000006ff */
[----:B------:R1:W-:Y:S04]  /*3360*/  STS [UR6+0x130], R9 ;  /* 0x00013009ff007988 */ /* 0x0003e80008000806 */
[----:B------:R1:W-:Y:S04]  /*3370*/  STAS [R4.64], R11 ;  /* 0x0000000b04007dbd */ /* 0x0003e8000c0008ff */
[----:B------:R1:W-:Y:S04]  /*3380*/  ATOMS.OR RZ, [UR5+0x14], R8 ;  /* 0x00001408ffff798c */ /* 0x0003e8000b000005 */
[----:B------:R1:W-:Y:S04]  /*3390*/  ATOMS.OR RZ, [UR5+0x18], R7 ;  /* 0x00001807ffff798c */ /* 0x0003e8000b000005 */
[----:B------:R1:W-:Y:S02]  /*33a0*/  ATOMS.XOR RZ, [UR5+0x10], R0 ;  /* 0x00001000ffff798c */ /* 0x0003e4000b800005 */
.L_x_59:
[----:B------:R-:W-:Y:S05]  /*33b0*/  BSYNC B0 ;  /* 0x0000000000007941 */ /* 0x000fea0003800000 */
.L_x_58:
[----:B------:R-:W-:Y:S05]  /*33c0*/  BRA.U UP1, `(.L_x_64) ;  /* 0x00000001016c7547 */ /* 0x000fea000b800000 */
[----:B------:R-:W-:-:S03]  /*33d0*/  UMOV UR4, 0xffffffff ;  /* 0xffffffff00047882 */ /* 0x000fc60000000000 */
[----:B------:R-:W-:Y:S05]  /*33e0*/  BRA.DIV UR4, `(.L_x_65) ;  /* 0x0000005e04a07947 */ /* 0x000fea000b800000 */
[----:B------:R-:W-:-:S13]  /*33f0*/  ELECT P0, URZ, PT ;  /* 0x0000000000ff782f */ /* 0x000fda0003800000 */
.L_x_144:
[----:B------:R-:W-:Y:S05]  /*3400*/  @!P0 BRA `(.L_x_64) ;  /* 0x00000000005c8947 */ /* 0x000fea0003800000 */
[----:B-1----:R-:W1:Y:S02]  /*3410*/  LDS R5, [UR5+0x10] ;  /* 0x00001005ff057984 */ /* 0x002e640008000800 */
[----:B-1----:R-:W-:-:S04]  /*3420*/  SHF.L.U32 R5, R5, 0x1f, RZ ;  /* 0x0000001f05057819 */ /* 0x002fc800000006ff */
[----:B------:R-:W1:Y:S02]  /*3430*/  SYNCS.PHASECHK.TRANS64.TRYWAIT P0, [UR5+0x8], R5 ;  /* 0x00000805ff0075a7 */ /* 0x000e640008001105 */
[----:B-1----:R-:W-:Y:S05]  /*3440*/  @P0 BRA `(.L_x_66) ;  /* 0x0000000000080947 */ /* 0x002fea0003800000 */
[----:B------:R-:W1:Y:S02]  /*3450*/  SYNCS.PHASECHK.TRANS64.TRYWAIT P0, [UR5+0x8], R5 ;  /* 0x00000805ff0075a7 */ /* 0x000e640008001105 */
[----:B-1----:R-:W-:Y:S05]  /*3460*/  @!P0 BRA `(.L_x_67) ;  /* 0x0000005c00a48947 */ /* 0x002fea0003800000 */
.L_x_66:
[----:B------:R-:W2:Y:S01]  /*3470*/  LDS R7, [UR6+0x130] ;  /* 0x00013006ff077984 */ /* 0x000ea20008000800 */
[----:B-1----:R-:W-:Y:S02]  /*3480*/  HFMA2 R0, -RZ, RZ, 0, 5.9604644775390625e-08 ;  /* 0x00000001ff007431 */ /* 0x002fe400000001ff */
[----:B------:R-:W-:Y:S01]  /*3490*/  IMAD.MOV.U32 R4, RZ, RZ, 0xffff ;  /* 0x0000ffffff047424 */ /* 0x000fe200078e00ff */
[----:B------:R-:W-:Y:S01]  /*34a0*/  UPRMT UR4, UR30, 0x654, UR7 ;  /* 0x000006541e047896 */ /* 0x000fe20008000007 */
[----:B--2---:R-:W-:-:S03]  /*34b0*/  IMAD.SHL.U32 R5, R7, 0x20, RZ ;  /* 0x0000002007057824 */ /* 0x004fc600078e00ff */
[-C--:B------:R-:W-:Y:S02]  /*34c0*/  SHF.L.U32 R4, R4, R7.reuse, RZ ;  /* 0x0000000704047219 */ /* 0x080fe400000006ff */
[----:B------:R-:W-:Y:S01]  /*34d0*/  SHF.L.U32 R7, R0, R7, RZ ;  /* 0x0000000700077219 */ /* 0x000fe200000006ff */
[----:B------:R2:W-:Y:S04]  /*34e0*/  STS [UR6+0x130], R5 ;  /* 0x00013005ff007988 */ /* 0x0005e80008000806 */
[----:B------:R2:W-:Y:S04]  /*34f0*/  ATOMS.OR RZ, [UR5+0x14], R4 ;  /* 0x00001404ffff798c */ /* 0x0005e8000b000005 */
[----:B------:R2:W-:Y:S01]  /*3500*/  ATOMS.OR RZ, [UR5+0x18], R7 ;  /* 0x00001807ffff798c */ /* 0x0005e2000b000005 */
[----:B------:R-:W-:Y:S03]  /*3510*/  SYNCS.ARRIVE.TRANS64.RED.A1T0 RZ, [UR4], RZ ;  /* 0x000000ffffff79a7 */ /* 0x000fe60008100404 */
[----:B------:R2:W-:Y:S01]  /*3520*/  ATOMS.XOR RZ, [UR5+0x10], R0 ;  /* 0x00001000ffff798c */ /* 0x0005e2000b800005 */
[----:B------:R-:W-:Y:S05]  /*3530*/  BRA `(.L_x_64) ;  /* 0x0000000000107947 */ /* 0x000fea0003800000 */
.L_x_57:
[----:B------:R-:W-:Y:S02]  /*3540*/  MOV R0, 0xffffffff ;  /* 0xffffffff00007802 */ /* 0x000fe40000000f00 */
[----:B------:R-:W-:-:S03]  /*3550*/  MOV R4, 0x3580 ;  /* 0x0000358000047802 */ /* 0x000fc60000000f00 */
[----:B------:R1:W-:Y:S04]  /*3560*/  STS [UR6+0x130], R0 ;  /* 0x00013000ff007988 */ /* 0x0003e80008000806 */
[----:B-1---5:R-:W-:Y:S05]  /*3570*/  CALL.REL.NOINC `($__internal_1_$__cuda_sm10x_tcgen05_guardrail_trap_phase_invalid_during_alloc) ;  /* 0x0000006000ec7944 */ /* 0x022fea0003c00000 */
.L_x_64:
[----:B------:R-:W-:Y:S05]  /*3580*/  WARPSYNC.ALL ;  /* 0x0000000000007948 */ /* 0x000fea0003800000 */
[----:B------:R-:W3:Y:S01]  /*3590*/  S2UR UR4, SR_CgaCtaId ;  /* 0x00000000000479c3 */ /* 0x000ee20000008800 */
[----:B------:R-:W-:Y:S01]  /*35a0*/  UMOV UR13, 0x400 ;  /* 0x00000400000d7882 */ /* 0x000fe20000000000 */
[----:B------:R-:W-:-:S06]  /*35b0*/  NOP ;  /* 0x0000000000007918 */ /* 0x000fcc0000000000 */
[----:B------:R-:W-:Y:S06]  /*35c0*/  BAR.ARV 0x6, 0xa0 ;  /* 0x0182800000007b1d */ /* 0x000fec0000002000 */
[----:B------:R-:W4:Y:S01]  /*35d0*/  LDCU UR6, c[0x0][0x38c] ;  /* 0x00007180ff0677ac */ /* 0x000f220008000800 */
[----:B------:R-:W-:Y:S01]  /*35e0*/  LOP3.LUT R3, R3, 0xffff, RZ, 0xc0, !PT ;  /* 0x0000ffff03037812 */ /* 0x000fe200078ec0ff */
[----:B-1----:R-:W-:Y:S01]  /*35f0*/  IMAD.MOV.U32 R9, RZ, RZ, 0x1 ;  /* 0x00000001ff097424 */ /* 0x002fe200078e00ff */
[----:B------:R-:W-:Y:S01]  /*3600*/  LOP3.LUT R2, R2, 0xffff, RZ, 0xc0, !PT ;  /* 0x0000ffff02027812 */ /* 0x000fe200078ec0ff */
[----:B------:R-:W-:Y:S01]  /*3610*/  IMAD.MOV.U32 R8, RZ, RZ, RZ ;  /* 0x000000ffff087224 */ /* 0x000fe200078e00ff */
[----:B------:R-:W-:Y:S01]  /*3620*/  R2UR UR16, R3 ;  /* 0x00000000031072ca */ /* 0x000fe200000e0000 */
[----:B------:R-:W-:Y:S01]  /*3630*/  UMOV UR20, URZ ;  /* 0x000000ff00147c82 */ /* 0x000fe20008000000 */
[----:B------:R-:W-:-:S02]  /*3640*/  R2UR UR24, R2 ;  /* 0x00000000021872ca */ /* 0x000fc400000e0000 */
[----:B------:R-:W-:Y:S01]  /*3650*/  CS2R R2, SRZ ;  /* 0x0000000000027805 */ /* 0x000fe2000001ff00 */
[----:B------:R-:W-:Y:S01]  /*3660*/  UMOV UR10, URZ ;  /* 0x000000ff000a7c82 */ /* 0x000fe20008000000 */
[----:B---3--:R-:W-:Y:S02]  /*3670*/  ULEA UR13, UR4, UR13, 0x18 ;  /* 0x0000000d040d7291 */ /* 0x008fe4000f8ec0ff */
[----:B------:R-:W-:Y:S02]  /*3680*/  UISETP.NE.AND UP3, UPT, UR29, URZ, UPT ;  /* 0x000000ff1d00728c */ /* 0x000fe4000bf65270 */
[----:B------:R-:W-:Y:S02]  /*3690*/  UIADD3 UR5, UPT, UPT, UR13, 0x8400, URZ ;  /* 0x000084000d057890 */ /* 0x000fe4000fffe0ff */
[----:B------:R-:W-:Y:S02]  /*36a0*/  UIADD3 UR4, UPT, UPT, UR13, 0xd400, URZ ;  /* 0x0000d4000d047890 */ /* 0x000fe4000fffe0ff */
[----:B----4-:R-:W-:Y:S01]  /*36b0*/  UIADD3 UR6, UPT, UPT, UR6, 0x1f, URZ ;  /* 0x0000001f06067890 */ /* 0x010fe2000fffe0ff */
[----:B--2---:R-:W1:Y:S01]  /*36c0*/  LDS R0, [UR13+0x130] ;  /* 0x0001300dff007984 */ /* 0x004e620008000800 */
[----:B------:R-:W-:-:S02]  /*36d0*/  USHF.R.U32.HI UR5, URZ, 0x4, UR5 ;  /* 0x00000004ff057899 */ /* 0x000fc40008011605 */
[----:B------:R-:W-:Y:S02]  /*36e0*/  USHF.R.S32.HI UR21, URZ, 0x1f, UR6 ;  /* 0x0000001fff157899 */ /* 0x000fe40008011406 */
[----:B------:R-:W-:Y:S02]  /*36f0*/  USHF.R.U32.HI UR4, URZ, 0x4, UR4 ;  /* 0x00000004ff047899 */ /* 0x000fe40008011604 */
[----:B------:R-:W-:Y:S02]  /*3700*/  ULEA.HI UR21, UR21, UR6, URZ, 0x5 ;  /* 0x0000000615157291 */ /* 0x000fe4000f8f28ff */
[----:B------:R-:W-:Y:S02]  /*3710*/  ULOP3.LUT UR5, UR5, 0x3fff, URZ, 0xc0, !UPT ;  /* 0x00003fff05057892 */ /* 0x000fe4000f8ec0ff */
[----:B------:R-:W-:Y:S02]  /*3720*/  USHF.R.S32.HI UR21, URZ, 0x5, UR21 ;  /* 0x00000005ff157899 */ /* 0x000fe40008011415 */
[----:B------:R-:W-:-:S02]  /*3730*/  ULOP3.LUT UR18, UR4, 0x3fff, URZ, 0xc0, !UPT ;  /* 0x00003fff04127892 */ /* 0x000fc4000f8ec0ff */
[----:B------:R-:W-:Y:S02]  /*3740*/  UISETP.LT.AND UP0, UPT, UR21, 0x1, UPT ;  /* 0x000000011500788c */ /* 0x000fe4000bf01270 */
[----:B------:R-:W-:Y:S02]  /*3750*/  ULOP3.LUT UR17, UR5, 0x10000, URZ, 0xfc, !UPT ;  /* 0x0001000005117892 */ /* 0x000fe4000f8efcff */
[----:B------:R-:W-:Y:S02]  /*3760*/  ULOP3.LUT UR18, UR18, 0x10000, URZ, 0xfc, !UPT ;  /* 0x0001000012127892 */ /* 0x000fe4000f8efcff */
[----:B------:R-:W-:Y:S01]  /*3770*/  USEL UR25, UR21, 0x1, !UP0 ;  /* 0x0000000115197887 */ /* 0x000fe2000c000000 */
[----:B------:R-:W-:Y:S01]  /*3780*/  UMOV UR11, URZ ;  /* 0x000000ff000b7c82 */ /* 0x000fe20008000000 */
[----:B------:R-:W-:Y:S01]  /*3790*/  UMOV UR22, 0x0 ;  /* 0x0000000000167882 */ /* 0x000fe20000000000 */
[----:B------:R-:W-:Y:S01]  /*37a0*/  UMOV UR23, 0x10200010 ;  /* 0x1020001000177882 */ /* 0x000fe20000000000 */
[----:B-1----:R-:W-:-:S15]  /*37b0*/  R2UR UR26, R0 ;  /* 0x00000000001a72ca */ /* 0x002fde00000e0000 */
.L_x_75:
[C---:B------:R-:W-:Y:S02]  /*37c0*/  LEA R0, R8.reuse, UR13, 0x3 ;  /* 0x0000000d08007c11 */ /* 0x040fe4000f8e18ff */
[----:B------:R-:W-:Y:S02]  /*37d0*/  SHF.L.U32 R5, R3, 0x1f, RZ ;  /* 0x0000001f03057819 */ /* 0x000fe400000006ff */
[----:B------:R-:W-:Y:S02]  /*37e0*/  LEA R4, R8, UR13, 0x4 ;  /* 0x0000000d08047c11 */ /* 0x000fe4000f8e20ff */
[----:B------:R-:W1:Y:S02]  /*37f0*/  SYNCS.PHASECHK.TRANS64.TRYWAIT P0, [R0+URZ+0x80], R5 ;  /* 0x00008005000075a7 */ /* 0x000e6400080011ff */
[----:B-1-3--:R-:W-:Y:S05]  /*3800*/  @!P0 BRA `(.L_x_68) ;  /* 0x0000005800d48947 */ /* 0x00afea0003800000 */
.L_x_145:
[----:B-1----:R-:W1:Y:S01]  /*3810*/  LDS.128 R4, [R4+0x110] ;  /* 0x0001100004047984 */ /* 0x002e620000000c00 */
[----:B------:R-:W-:Y:S02]  /*3820*/  VIADD R0, R0, 0x90 ;  /* 0x0000009000007836 */ /* 0x000fe40000000000 */
[----:B------:R-:W-:Y:S01]  /*3830*/  VIADD R8, R8, 0x1 ;  /* 0x0000000108087836 */ /* 0x000fe20000000000 */
[----:B------:R-:W-:Y:S01]  /*3840*/  @!PT LDS RZ, [RZ] ;  /* 0x00000000fffff984 */ /* 0x000fe20000000800 */
[----:B------:R-:W-:Y:S01]  /*3850*/  @!PT LDS RZ, [RZ] ;  /* 0x00000000fffff984 */ /* 0x000fe20000000800 */
[----:B------:R-:W-:Y:S01]  /*3860*/  @!PT LDS RZ, [RZ] ;  /* 0x00000000fffff984 */ /* 0x000fe20000000800 */
[----:B------:R-:W-:Y:S01]  /*3870*/  @!PT LDS RZ, [RZ] ;  /* 0x00000000fffff984 */ /* 0x000fe20000000800 */
[----:B------:R2:W-:Y:S06]  /*3880*/  MEMBAR.ALL.CTA ;  /* 0x0000000000007992 */ /* 0x0005ec0000008000 */
[----:B--2---:R-:W2:Y:S01]  /*3890*/  FENCE.VIEW.ASYNC.S ;  /* 0x00000000000073c6 */ /* 0x004ea20000000000 */
[----:B------:R-:W-:-:S04]  /*38a0*/  PRMT R0, RZ, 0x654, R0 ;  /* 0x00000654ff007816 */ /* 0x000fc80000000000 */
[----:B--2---:R2:W-:Y:S01]  /*38b0*/  SYNCS.ARRIVE.TRANS64.RED.A1T0 RZ, [R0+URZ], RZ ;  /* 0x000000ff00ff79a7 */ /* 0x0045e200081004ff */
[----:B-1----:R-:W-:Y:S01]  /*38c0*/  LOP3.LUT P1, RZ, R6, 0x1, RZ, 0xc0, !PT ;  /* 0x0000000106ff7812 */ /* 0x002fe2000782c0ff */
[----:B--2---:R-:W-:-:S12]  /*38d0*/  BRA.U UP3, `(.L_x_69) ;  /* 0x0000000103cc7547 */ /* 0x004fd8000b800000 */
[----:B------:R-:W1:Y:S01]  /*38e0*/  LDCU UR4, c[0x0][0x38c] ;  /* 0x00007180ff0477ac */ /* 0x000e620008000800 */
[----:B------:R-:W-:Y:S02]  /*38f0*/  PLOP3.LUT P2, PT, PT, PT, PT, 0x80, 0x8 ;  /* 0x000000000008781c */ /* 0x000fe40003f4f070 */
[----:B------:R-:W-:Y:S01]  /*3900*/  SHF.L.U32 R5, R9, 0x1f, RZ ;  /* 0x0000001f09057819 */ /* 0x000fe200000006ff */
[----:B------:R-:W-:Y:S02]  /*3910*/  ULEA UR19, UR20, UR13, 0x3 ;  /* 0x0000000d14137291 */ /* 0x000fe4000f8e18ff */
[----:B-1----:R-:W-:-:S06]  /*3920*/  UISETP.GE.AND UP0, UPT, UR4, 0x1, UPT ;  /* 0x000000010400788c */ /* 0x002fcc000bf06270 */
[----:B------:R-:W-:-:S05]  /*3930*/  PLOP3.LUT P0, PT, PT, PT, UP0, 0x80, 0x8 ;  /* 0x000000000008781c */ /* 0x000fca0003f0f008 */
[----:B------:R-:W-:-:S08]  /*3940*/  @UP0 ULEA UR4, UR10, UR13, 0x3 ;  /* 0x0000000d0a040291 */ /* 0x000fd0000f8e18ff */
[----:B------:R-:W-:-:S04]  /*3950*/  @P0 SHF.L.U32 R0, R2, 0x1f, RZ ;  /* 0x0000001f02000819 */ /* 0x000fc800000006ff */
[----:B------:R1:W2:Y:S01]  /*3960*/  @P0 SYNCS.PHASECHK.TRANS64.TRYWAIT P2, [UR4], R0 ;  /* 0x00000000ff0005a7 */ /* 0x0002a20008041104 */
[----:B------:R-:W3:Y:S02]  /*3970*/  SYNCS.PHASECHK.TRANS64.TRYWAIT P0, [UR19+0xc0], R5 ;  /* 0x0000c005ff0075a7 */ /* 0x000ee40008001113 */
[----:B-123--:R-:W-:Y:S05]  /*3980*/  @!P0 BRA `(.L_x_70) ;  /* 0x0000005800888947 */ /* 0x00efea0003800000 */
.L_x_147:
[----:B------:R-:W-:Y:S01]  /*3990*/  UMOV UR14, UR11 ;  /* 0x0000000b000e7c82 */ /* 0x000fe20008000000 */
[----:B------:R-:W-:Y:S05]  /*39a0*/  BRA.U !UP0, `(.L_x_71) ;  /* 0x0000000108887547 */ /* 0x000fea000b800000 */
[----:B------:R-:W-:Y:S02]  /*39b0*/  UIADD3 UR14, UPT, UPT, UR25, UR11, URZ ;  /* 0x0000000b190e7290 */ /* 0x000fe4000fffe0ff */
[----:B------:R-:W-:Y:S02]  /*39c0*/  ULEA UR15, UR20, UR26, 0x7 ;  /* 0x0000001a140f7291 */ /* 0x000fe4000f8e38ff */
[----:B------:R-:W-:Y:S01]  /*39d0*/  UPLOP3.LUT UP2, UPT, UPT, UPT, UPT, 0x40, 0x4 ;  /* 0x000000000004789c */ /* 0x000fe20003f4e870 */
[----:B------:R-:W-:Y:S01]  /*39e0*/  UMOV UR12, UR21 ;  /* 0x00000015000c7c82 */ /* 0x000fe20008000000 */
[----:B------:R-:W-:-:S09]  /*39f0*/  UMOV UR5, UR10 ;  /* 0x0000000a00057c82 */ /* 0x000fd20008000000 */
.L_x_74:
[----:B--2---:R-:W-:Y:S01]  /*3a00*/  ULEA UR6, UR5, UR13, 0x3 ;  /* 0x0000000d05067291 */ /* 0x004fe2000f8e18ff */
[----:B---3--:R-:W-:Y:S11]  /*3a10*/  @P2 BRA `(.L_x_72) ;  /* 0x00000000000c2947 */ /* 0x008ff60003800000 */
[----:B-1----:R-:W-:Y:S04]  /*3a20*/  SHF.L.U32 R5, R2, 0x1f, RZ ;  /* 0x0000001f02057819 */ /* 0x002fe800000006ff */
[----:B------:R-:W1:Y:S02]  /*3a30*/  SYNCS.PHASECHK.TRANS64.TRYWAIT P0, [UR6], R5 ;  /* 0x00000005ff0075a7 */ /* 0x000e640008001106 */
[----:B-1----:R-:W-:Y:S05]  /*3a40*/  @!P0 BRA `(.L_x_73) ;  /* 0x0000005800708947 */ /* 0x002fea0003800000 */
.L_x_72:
[----:B------:R-:W-:Y:S01]  /*3a50*/  UISETP.NE.AND UP0, UPT, UR12, 0x1, UPT ;  /* 0x000000010c00788c */ /* 0x000fe2000bf05270 */
[----:B------:R-:W-:Y:S01]  /*3a60*/  PLOP3.LUT P2, PT, PT, PT, PT, 0x80, 0x8 ;  /* 0x000000000008781c */ /* 0x000fe20003f4f070 */
[----:B------:R-:W-:Y:S02]  /*3a70*/  UIADD3 UR4, UPT, UPT, UR5, 0x1, URZ ;  /* 0x0000000105047890 */ /* 0x000fe4000fffe0ff */
[----:B------:R-:W-:Y:S02]  /*3a80*/  ULEA UR8, UR5, UR18, 0x7 ;  /* 0x0000001205087291 */ /* 0x000fe4000f8e38ff */
[----:B------:R-:W-:Y:S01]  /*3a90*/  UISETP.NE.AND UP1, UPT, UR4, 0x5, UPT ;  /* 0x000000050400788c */ /* 0x000fe2000bf25270 */
[----:B------:R-:W-:Y:S01]  /*3aa0*/  PLOP3.LUT P0, PT, PT, PT, UP0, 0x80, 0x8 ;  /* 0x000000000008781c */ /* 0x000fe20003f0f008 */
[----:B------:R-:W-:Y:S02]  /*3ab0*/  UIADD3 UR11, UPT, UPT, UR11, 0x1, URZ ;  /* 0x000000010b0b7890 */ /* 0x000fe4000fffe0ff */
[----:B------:R-:W-:Y:S02]  /*3ac0*/  USEL UR7, URZ, 0x1, UP1 ;  /* 0x00000001ff077887 */ /* 0x000fe40008800000 */
[----:B------:R-:W-:Y:S01]  /*3ad0*/  USEL UR10, UR4, URZ, UP1 ;  /* 0x000000ff040a7287 */ /* 0x000fe20008800000 */
[----:B------:R-:W-:Y:S01]  /*3ae0*/  UMOV UR9, 0xc0004010 ;  /* 0xc000401000097882 */ /* 0x000fe20000000000 */
[----:B------:R-:W-:Y:S02]  /*3af0*/  UIADD3 UR12, UPT, UPT, UR12, -0x1, URZ ;  /* 0xffffffff0c0c7890 */ /* 0x000fe4000fffe0ff */
[----:B------:R-:W-:Y:S01]  /*3b00*/  LOP3.LUT R2, R2, UR7, RZ, 0x3c, !PT ;  /* 0x0000000702027c12 */ /* 0x000fe2000f8e3cff */
[----:B------:R-:W-:Y:S01]  /*3b10*/  @UP0 ULEA UR4, UR10, UR13, 0x3 ;  /* 0x0000000d0a040291 */ /* 0x000fe2000f8e18ff */
[----:B------:R-:W-:Y:S02]  /*3b20*/  UMOV UR7, 0xc0004010 ;  /* 0xc000401000077882 */ /* 0x000fe40000000000 */
[----:B-1----:R-:W-:Y:S01]  /*3b30*/  @P0 SHF.L.U32 R0, R2, 0x1f, RZ ;  /* 0x0000001f02000819 */ /* 0x002fe200000006ff */
[----:B------:R-:W-:Y:S05]  /*3b40*/  UISETP.NE.AND UP0, UPT, UR11, UR14, UPT ;  /* 0x0000000e0b00728c */ /* 0x000fea000bf05270 */
[----:B------:R2:W3:Y:S01]  /*3b50*/  @P0 SYNCS.PHASECHK.TRANS64.TRYWAIT P2, [UR4], R0 ;  /* 0x00000000ff0005a7 */ /* 0x0004e20008041104 */
[----:B------:R-:W-:Y:S02]  /*3b60*/  UIADD3 UR4, UPT, UPT, UR6, 0x28, URZ ;  /* 0x0000002806047890 */ /* 0x000fe4000fffe0ff */
[----:B------:R-:W-:Y:S03]  /*3b70*/  ULEA UR6, UR5, UR17, 0x8 ;  /* 0x0000001105067291 */ /* 0x000fe6000f8e40ff */
[----:B------:R-:W-:Y:S06]  /*3b80*/  UMOV UR5, UR10 ;  /* 0x0000000a00057c82 */ /* 0x000fec0008000000 */
[----:B------:R2:W-:Y:S01]  /*3b90*/  UTCQMMA.2CTA gdesc[UR6], gdesc[UR8], tmem[UR15], tmem[UR22], idesc[UR23], UP2 ;  /* 0x00ff1608060075ea */ /* 0x0005e2000920030f */
[----:B------:R-:W-:Y:S01]  /*3ba0*/  UPLOP3.LUT UP2, UPT, UPT, UPT, UPT, 0x80, 0x8 ;  /* 0x000000000008789c */ /* 0x000fe20003f4f070 */
[----:B------:R2:W-:Y:S01]  /*3bb0*/  UTCBAR.2CTA.MULTICAST [UR4], URZ, UR16 ;  /* 0x000000ff040073e9 */ /* 0x0005e20008200810 */
[----:B------:R-:W-:Y:S09]  /*3bc0*/  BRA.U UP0, `(.L_x_74) ;  /* 0xfffffffd008c7547 */ /* 0x000ff2000b83ffff */
.L_x_71:
[----:B--2---:R-:W-:Y:S01]  /*3bd0*/  UIADD3 UR4, UPT, UPT, UR19, 0xa0, URZ ;  /* 0x000000a013047890 */ /* 0x004fe2000fffe0ff */
[----:B------:R-:W-:-:S08]  /*3be0*/  UMOV UR11, UR14 ;  /* 0x0000000e000b7c82 */ /* 0x000fd00008000000 */
[----:B------:R2:W-:Y:S01]  /*3bf0*/  UTCBAR.2CTA.MULTICAST [UR4], URZ, UR24 ;  /* 0x000000ff040073e9 */ /* 0x0005e20008200818 */
[----:B------:R-:W-:Y:S02]  /*3c00*/  NOP ;  /* 0x0000000000007918 */ /* 0x000fe40000000000 */
.L_x_69:
[----:B--2---:R-:W-:Y:S01]  /*3c10*/  UIADD3 UR4, UPT, UPT, UR20, 0x1, URZ ;  /* 0x0000000114047890 */ /* 0x004fe2000fffe0ff */
[----:B------:R-:W-:-:S03]  /*3c20*/  ISETP.NE.AND P0, PT, R8, 0x2, PT ;  /* 0x000000020800780c */ /* 0x000fc60003f05270 */
[----:B------:R-:W-:Y:S01]  /*3c30*/  UISETP.NE.AND UP0, UPT, UR4, 0x4, UPT ;  /* 0x000000040400788c */ /* 0x000fe2000bf05270 */
[----:B-1----:R-:W-:Y:S02]  /*3c40*/  SEL R0, RZ, 0x1, P0 ;  /* 0x00000001ff007807 */ /* 0x002fe40000000000 */
[----:B------:R-:W-:Y:S01]  /*3c50*/  SEL R8, R8, RZ, P0 ;  /* 0x000000ff08087207 */ /* 0x000fe20000000000 */
[----:B------:R-:W-:Y:S01]  /*3c60*/  USEL UR5, URZ, 0x1, UP0 ;  /* 0x00000001ff057887 */ /* 0x000fe20008000000 */
[----:B------:R-:W-:Y:S01]  /*3c70*/  LOP3.LUT R3, R3, R0, RZ, 0x3c, !PT ;  /* 0x0000000003037212 */ /* 0x000fe200078e3cff */
[----:B------:R-:W-:-:S04]  /*3c80*/  USEL UR20, UR4, URZ, UP0 ;  /* 0x000000ff04147287 */ /* 0x000fc80008000000 */
[----:B------:R-:W-:Y:S01]  /*3c90*/  LOP3.LUT R9, R9, UR5, RZ, 0x3c, !PT ;  /* 0x0000000509097c12 */ /* 0x000fe2000f8e3cff */
[----:B------:R-:W-:Y:S07]  /*3ca0*/  @P1 BRA `(.L_x_75) ;  /* 0xfffffff800c41947 */ /* 0x000fee000383ffff */
[----:B------:R-:W1:Y:S01]  /*3cb0*/  S2UR UR8, SR_CgaCtaId ;  /* 0x00000000000879c3 */ /* 0x000e620000008800 */
[----:B------:R-:W-:Y:S01]  /*3cc0*/  ELECT P0, URZ, PT ;  /* 0x0000000000ff782f */ /* 0x000fe20003800000 */
[----:B------:R-:W-:Y:S01]  /*3cd0*/  HFMA2 R0, -RZ, RZ, 0, 5.9604644775390625e-08 ;  /* 0x00000001ff007431 */ /* 0x000fe200000001ff */
[----:B------:R-:W-:-:S05]  /*3ce0*/  UMOV UR4, 0x40 ;  /* 0x0000004000047882 */ /* 0x000fca0000000000 */
[----:B------:R-:W-:Y:S01]  /*3cf0*/  UVIRTCOUNT.DEALLOC.SMPOOL 0x80 ;  /* 0x000000800000784c */ /* 0x000fe20000000000 */
[----:B------:R-:W-:Y:S02]  /*3d00*/  UISETP.NE.AND UP1, UPT, UR29, URZ, UPT ;  /* 0x000000ff1d00728c */ /* 0x000fe4000bf25270 */
[----:B-1----:R-:W-:-:S09]  /*3d10*/  ULEA UR8, UR8, UR4, 0x18 ;  /* 0x0000000408087291 */ /* 0x002fd2000f8ec0ff */
[----:B------:R1:W-:Y:S01]  /*3d20*/  @P0 STS.U8 [UR8+0x1c], R0 ;  /* 0x00001c00ff000988 */ /* 0x0003e20008000008 */
[----:B------:R-:W-:Y:S05]  /*3d30*/  BRA.U UP1, `(.L_x_76) ;  /* 0x0000000101a07547 */ /* 0x000fea000b800000 */
[----:B------:R-:W-:Y:S01]  /*3d40*/  UIADD3 UR7, UPT, UPT, UR13, 0xc0, URZ ;  /* 0x000000c00d077890 */ /* 0x000fe2000fffe0ff */
[----:B------:R-:W-:-:S03]  /*3d50*/  SHF.L.U32 R3, R9, 0x1f, RZ ;  /* 0x0000001f09037819 */ /* 0x000fc600000006ff */
[----:B------:R-:W-:-:S09]  /*3d60*/  ULEA UR4, UR20, UR7, 0x3 ;  /* 0x0000000714047291 */ /* 0x000fd2000f8e18ff */
[----:B------:R-:W2:Y:S02]  /*3d70*/  SYNCS.PHASECHK.TRANS64.TRYWAIT P0, [UR4], R3 ;  /* 0x00000003ff0075a7 */ /* 0x000ea40008001104 */
[----:B--2---:R-:W-:Y:S05]  /*3d80*/  @!P0 BRA `(.L_x_77) ;  /* 0x0000005400b88947 */ /* 0x004fea0003800000 */
.L_x_150:
        /* <DEDUP_REMOVED lines=9> */
.L_x_152:
        /* <DEDUP_REMOVED lines=9> */
.L_x_154:
[----:B------:R-:W-:-:S04]  /*3eb0*/  UIADD3 UR4, UPT, UPT, UR4, 0x1, URZ ;  /* 0x0000000104047890 */ /* 0x000fc8000fffe0ff */
[----:B------:R-:W-:-:S04]  /*3ec0*/  UISETP.NE.AND UP0, UPT, UR4, 0x4, UPT ;  /* 0x000000040400788c */ /* 0x000fc8000bf05270 */
[----:B------:R-:W-:Y:S02]  /*3ed0*/  USEL UR5, URZ, 0x1, UP0 ;  /* 0x00000001ff057887 */ /* 0x000fe40008000000 */
[----:B------:R-:W-:-:S04]  /*3ee0*/  USEL UR4, UR4, URZ, UP0 ;  /* 0x000000ff04047287 */ /* 0x000fc80008000000 */
[----:B------:R-:W-:Y:S01]  /*3ef0*/  ULEA UR4, UR4, UR7, 0x3 ;  /* 0x0000000704047291 */ /* 0x000fe2000f8e18ff */
[----:B-1----:R-:W-:-:S04]  /*3f00*/  LOP3.LUT R3, R2, UR5, RZ, 0x3c, !PT ;  /* 0x0000000502037c12 */ /* 0x002fc8000f8e3cff */
[----:B------:R-:W-:Y:S01]  /*3f10*/  SHF.L.U32 R3, R3, 0x1f, RZ ;  /* 0x0000001f03037819 */ /* 0x000fe200000006ff */
[----:B------:R-:W-:-:S04]  /*3f20*/  IMAD.U32 R0, RZ, RZ, UR4 ;  /* 0x00000004ff007e24 */ /* 0x000fc8000f8e00ff */
[----:B------:R1:W2:Y:S03]  /*3f30*/  SYNCS.PHASECHK.TRANS64.TRYWAIT P0, [R0+URZ], R3 ;  /* 0x00000003000075a7 */ /* 0x0002a600080011ff */
[----:B--2---:R-:W-:Y:S05]  /*3f40*/  @!P0 NANOSLEEP.SYNCS 0x989680 ;  /* 0x009896800000895d */ /* 0x004fea0003900000 */
[----:B------:R-:W2:Y:S02]  /*3f50*/  @!P0 SYNCS.PHASECHK.TRANS64 P0, [R0+URZ], R3 ;  /* 0x00000003000085a7 */ /* 0x000ea400080010ff */
[----:B--2---:R-:W-:Y:S05]  /*3f60*/  @P0 BRA `(.L_x_80) ;  /* 0x0000000000200947 */ /* 0x004fea0003800000 */
.L_x_81:
[----:B--2---:R2:W4:Y:S02]  /*3f70*/  SYNCS.PHASECHK.TRANS64.TRYWAIT P0, [R0+URZ], R3 ;  /* 0x00000003000075a7 */ /* 0x00452400080011ff */
[----:B----4-:R-:W-:Y:S05]  /*3f80*/  @!P0 NANOSLEEP.SYNCS 0x989680 ;  /* 0x009896800000895d */ /* 0x010fea0003900000 */
[----:B------:R-:W4:Y:S02]  /*3f90*/  @!P0 SYNCS.PHASECHK.TRANS64 P0, [R0+URZ], R3 ;  /* 0x00000003000085a7 */ /* 0x000f2400080010ff */
[----:B----4-:R-:W-:Y:S05]  /*3fa0*/  @!P0 BRA `(.L_x_81) ;  /* 0xfffffffc00f08947 */ /* 0x010fea000383ffff */
[----:B------:R-:W-:Y:S05]  /*3fb0*/  BRA `(.L_x_80) ;  /* 0x00000000000c7947 */ /* 0x000fea0003800000 */
.L_x_76:
[----:B------:R-:W-:-:S04]  /*3fc0*/  UIADD3 UR4, UPT, UPT, UR13, 0x100, URZ ;  /* 0x000001000d047890 */ /* 0x000fc8000fffe0ff */
[----:B------:R-:W-:-:S09]  /*3fd0*/  UPRMT UR4, UR30, 0x654, UR4 ;  /* 0x000006541e047896 */ /* 0x000fd20008000004 */
[----:B------:R-:W-:Y:S03]  /*3fe0*/  SYNCS.ARRIVE.TRANS64.RED.A1T0 RZ, [UR4], RZ ;  /* 0x000000ffffff79a7 */ /* 0x000fe60008100404 */
.L_x_80:
[----:B-12---:R-:W-:Y:S01]  /*3ff0*/  SHF.L.U32 R3, RZ, 0x1f, RZ ;  /* 0x0000001fff037819 */ /* 0x006fe200000006ff */
[----:B------:R-:W-:Y:S01]  /*4000*/  UIADD3 UR4, UPT, UPT, UR13, 0x100, URZ ;  /* 0x000001000d047890 */ /* 0x000fe2000fffe0ff */
[----:B------:R-:W-:Y:S02]  /*4010*/  PLOP3.LUT P0, PT, PT, PT, UP1, 0x80, 0x8 ;  /* 0x000000000008781c */ /* 0x000fe40003f0f018 */
[----:B------:R-:W1:Y:S02]  /*4020*/  SYNCS.PHASECHK.TRANS64.TRYWAIT P1, [UR13+0x100], R3 ;  /* 0x00010003ff0075a7 */ /* 0x000e64000802110d */
[----:B-1----:R-:W-:Y:S09]  /*4030*/  @!P1 BRA `(.L_x_82) ;  /* 0x0000005400549947 */ /* 0x002ff20003800000 */
.L_x_156:
[----:B------:R-:W-:Y:S01]  /*4040*/  @!UP1 UPRMT UR4, UR30, 0x654, UR4 ;  /* 0x000006541e049896 */ /* 0x000fe20008000004 */
[----:B------:R-:W-:Y:S01]  /*4050*/  UMOV UR5, 0xffff ;  /* 0x0000ffff00057882 */ /* 0x000fe20000000000 */
[----:B------:R-:W-:-:S07]  /*4060*/  UMOV UR6, 0x1 ;  /* 0x0000000100067882 */ /* 0x000fce0000000000 */
[----:B------:R-:W-:Y:S01]  /*4070*/  @!P0 SYNCS.ARRIVE.TRANS64.RED.A1T0 RZ, [UR4], RZ ;  /* 0x000000ffffff89a7 */ /* 0x000fe20008100404 */
[----:B------:R-:W-:Y:S01]  /*4080*/  NOP ;  /* 0x0000000000007918 */ /* 0x000fe20000000000 */
[----:B-1----:R-:W1:Y:S01]  /*4090*/  LDS R0, [UR8+0x14] ;  /* 0x00001408ff007984 */ /* 0x002e620008000800 */
[----:B------:R-:W-:-:S04]  /*40a0*/  ULOP3.LUT UR4, UR26, 0xffff, URZ, 0xc0, !UPT ;  /* 0x0000ffff1a047892 */ /* 0x000fc8000f8ec0ff */
[----:B------:R-:W-:-:S04]  /*40b0*/  USHF.R.U32.HI UR4, URZ, 0x5, UR4 ;  /* 0x00000005ff047899 */ /* 0x000fc80008011604 */
[----:B------:R-:W-:Y:S02]  /*40c0*/  USHF.L.U32 UR5, UR5, UR4, URZ ;  /* 0x0000000405057299 */ /* 0x000fe400080006ff */
[----:B------:R-:W-:-:S04]  /*40d0*/  USHF.L.U32 UR4, UR6, UR4, URZ ;  /* 0x0000000406047299 */ /* 0x000fc800080006ff */
[----:B-1----:R-:W-:-:S04]  /*40e0*/  LOP3.LUT R0, R0, UR5, RZ, 0xc0, !PT ;  /* 0x0000000500007c12 */ /* 0x002fc8000f8ec0ff */
[----:B------:R-:W-:-:S13]  /*40f0*/  ISETP.NE.AND P0, PT, R0, UR5, PT ;  /* 0x0000000500007c0c */ /* 0x000fda000bf05270 */
[----:B------:R-:W-:Y:S05]  /*4100*/  @P0 BRA `(.L_x_83) ;  /* 0x0000000000580947 */ /* 0x000fea0003800000 */
[----:B------:R-:W1:Y:S02]  /*4110*/  LDS R0, [UR8+0x18] ;  /* 0x00001808ff007984 */ /* 0x000e640008000800 */
[----:B-1----:R-:W-:-:S04]  /*4120*/  LOP3.LUT R0, R0, UR4, RZ, 0xc0, !PT ;  /* 0x0000000400007c12 */ /* 0x002fc8000f8ec0ff */
[----:B------:R-:W-:-:S13]  /*4130*/  ISETP.NE.AND P0, PT, R0, UR4, PT ;  /* 0x0000000400007c0c */ /* 0x000fda000bf05270 */
[----:B------:R-:W-:Y:S05]  /*4140*/  @P0 BRA `(.L_x_84) ;  /* 0x00000000003c0947 */ /* 0x000fea0003800000 */
[----:B------:R-:W1:Y:S01]  /*4150*/  S2R R2, SR_LANEID ;  /* 0x0000000000027919 */ /* 0x000e620000000000 */
[----:B------:R-:W-:Y:S01]  /*4160*/  ULOP3.LUT UR5, URZ, UR5, URZ, 0x33, !UPT ;  /* 0x00000005ff057292 */ /* 0x000fe2000f8e33ff */
[----:B------:R-:W-:Y:S01]  /*4170*/  LOP3.LUT R4, RZ, UR4, RZ, 0x33, !PT ;  /* 0x00000004ff047c12 */ /* 0x000fe2000f8e33ff */
[----:B------:R-:W-:Y:S02]  /*4180*/  VOTEU.ANY UR4, UPT, PT ;  /* 0x0000000000047886 */ /* 0x000fe400038e0100 */
[----:B------:R-:W-:Y:S01]  /*4190*/  UFLO.U32 UR4, UR4 ;  /* 0x00000004000472bd */ /* 0x000fe200080e0000 */
[----:B------:R-:W2:Y:S01]  /*41a0*/  REDUX UR6, R4 ;  /* 0x00000000040673c4 */ /* 0x000ea20000000000 */
[----:B------:R-:W-:-:S06]  /*41b0*/  IMAD.U32 R0, RZ, RZ, UR5 ;  /* 0x00000005ff007e24 */ /* 0x000fcc000f8e00ff */
[----:B------:R4:W-:Y:S01]  /*41c0*/  UTCATOMSWS.AND URZ, UR5 ;  /* 0x0000000500ff79e3 */ /* 0x0009e20008000000 */
[----:B------:R-:W3:Y:S01]  /*41d0*/  REDUX UR7, R0 ;  /* 0x00000000000773c4 */ /* 0x000ee20000000000 */
[----:B-1----:R-:W-:Y:S01]  /*41e0*/  ISETP.EQ.U32.AND P0, PT, R2, UR4, PT ;  /* 0x0000000402007c0c */ /* 0x002fe2000bf02070 */
[----:B--2---:R-:W-:Y:S01]  /*41f0*/  IMAD.U32 R2, RZ, RZ, UR6 ;  /* 0x00000006ff027e24 */ /* 0x004fe2000f8e00ff */
[----:B---3--:R-:W-:-:S11]  /*4200*/  MOV R3, UR7 ;  /* 0x0000000700037c02 */ /* 0x008fd60008000f00 */
[----:B------:R4:W-:Y:S04]  /*4210*/  @P0 ATOMS.AND RZ, [UR8+0x14], R3 ;  /* 0x00001403ffff098c */ /* 0x0009e8000a800008 */
[----:B------:R4:W-:Y:S01]  /*4220*/  @P0 ATOMS.AND RZ, [UR8+0x18], R2 ;  /* 0x00001802ffff098c */ /* 0x0009e2000a800008 */
[----:B------:R-:W-:Y:S05]  /*4230*/  BRA `(.L_x_85) ;  /* 0x0000000000147947 */ /* 0x000fea0003800000 */
.L_x_84:
[----:B------:R-:W-:Y:S02]  /*4240*/  MOV R2, 0x4260 ;  /* 0x0000426000027802 */ /* 0x000fe40000000f00 */
[----:B---3-5:R-:W-:Y:S05]  /*4250*/  CALL.REL.NOINC `($__internal_0_$__cuda_sm10x_tcgen05_guardrail_trap_col_being_dealloced_not_returned_by_alloc) ;  /* 0x0000005400a87944 */ /* 0x028fea0003c00000 */
[----:B------:R-:W-:Y:S05]  /*4260*/  BRA `(.L_x_85) ;  /* 0x0000000000087947 */ /* 0x000fea0003800000 */
.L_x_83:
[----:B------:R-:W-:Y:S02]  /*4270*/  MOV R2, 0x4290 ;  /* 0x0000429000027802 */ /* 0x000fe40000000f00 */
[----:B---3-5:R-:W-:Y:S05]  /*4280*/  CALL.REL.NOINC `($__internal_2_$__cuda_sm10x_tcgen05_guardrail_trap_unallocated_columns_being_dealloced) ;  /* 0x0000005400b47944 */ /* 0x028fea0003c00000 */
.L_x_85:
[----:B------:R-:W-:Y:S01]  /*4290*/  NOP ;  /* 0x0000000000007918 */ /* 0x000fe20000000000 */
[----:B----4-:R-:W-:Y:S05]  /*42a0*/  EXIT ;  /* 0x000000000000794d */ /* 0x010fea0003800000 */
.L_x_56:
[----:B------:R-:W-:-:S09]  /*42b0*/  UISETP.NE.OR UP0, UPT, UR13, 0x3, !UP3 ;  /* 0x000000030d00788c */ /* 0x000fd2000df05670 */
[----:B------:R-:W-:Y:S05]  /*42c0*/  BRA.U UP0, `(.L_x_86) ;  /* 0x0000000d007c7547 */ /* 0x000fea000b800000 */
[----:B------:R-:W1:Y:S01]  /*42d0*/  LDCU UR32, c[0x0][0x370] ;  /* 0x00006e00ff2077ac */ /* 0x000e620008000800 */
[----:B------:R-:W2:Y:S01]  /*42e0*/  LDC.64 R16, c[0x0][0x348] ;  /* 0x0000d200ff107b82 */ /* 0x000ea20000000a00 */
[----:B------:R-:W-:Y:S02]  /*42f0*/  HFMA2 R13, -RZ, RZ, 0, 0 ;  /* 0x00000000ff0d7431 */ /* 0x000fe400000001ff */
[----:B------:R-:W-:Y:S01]  /*4300*/  IMAD.MOV.U32 R15, RZ, RZ, 0x1 ;  /* 0x00000001ff0f7424 */ /* 0x000fe200078e00ff */
[----:B------:R-:W1:Y:S01]  /*4310*/  LDCU.128 UR28, c[0x0][0xb10] ;  /* 0x00016200ff1c77ac */ /* 0x000e620008000c00 */
[----:B------:R-:W-:Y:S01]  /*4320*/  IMAD.MOV.U32 R14, RZ, RZ, RZ ;  /* 0x000000ffff0e7224 */ /* 0x000fe200078e00ff */
[----:B------:R-:W-:Y:S01]  /*4330*/  MOV R7, 0x2000 ;  /* 0x0000200000077802 */ /* 0x000fe20000000f00 */
[----:B------:R-:W3:Y:S01]  /*4340*/  LDCU UR27, c[0x0][0x374] ;  /* 0x00006e80ff1b77ac */ /* 0x000ee20008000800 */
[----:B------:R-:W4:Y:S01]  /*4350*/  LDC.64 R2, c[0x0][0x888] ;  /* 0x00022200ff027b82 */ /* 0x000f220000000a00 */
[----:B------:R-:W3:Y:S01]  /*4360*/  LDCU UR15, c[0x0][0xb0c] ;  /* 0x00016180ff0f77ac */ /* 0x000ee20008000800 */
[----:B------:R-:W2:Y:S06]  /*4370*/  LDCU UR38, c[0x0][0xb20] ;  /* 0x00016400ff2677ac */ /* 0x000eac0008000800 */
[----:B------:R-:W4:Y:S01]  /*4380*/  LDC.64 R4, c[0x0][0x890] ;  /* 0x00022400ff047b82 */ /* 0x000f220000000a00 */
[----:B------:R-:W2:Y:S01]  /*4390*/  LDCU UR4, c[0x0][0xb30] ;  /* 0x00016600ff0477ac */ /* 0x000ea20008000800 */
[----:B------:R-:W-:Y:S01]  /*43a0*/  UMOV UR21, 0x400 ;  /* 0x0000040000157882 */ /* 0x000fe20000000000 */
[----:B-1----:R-:W-:-:S02]  /*43b0*/  UIMAD.WIDE.U32 UR6, UR32, UR28, URZ ;  /* 0x0000001c200672a5 */ /* 0x002fc4000f8e00ff */
[----:B---3--:R-:W-:Y:S02]  /*43c0*/  UIMAD.WIDE.U32 UR8, UR27, UR31, URZ ;  /* 0x0000001f1b0872a5 */ /* 0x008fe4000f8e00ff */
[----:B------:R-:W-:Y:S02]  /*43d0*/  ULEA UR21, UR48, UR21, 0x18 ;  /* 0x0000001530157291 */ /* 0x000fe4000f8ec0ff */
[----:B------:R-:W-:Y:S02]  /*43e0*/  UPLOP3.LUT UP3, UPT, UPT, UPT, UPT, 0x40, 0x4 ;  /* 0x000000000004789c */ /* 0x000fe40003f6e870 */
[----:B------:R-:W-:Y:S02]  /*43f0*/  UIADD3 UR33, UPT, UPT, UR21, 0x58, URZ ;  /* 0x0000005815217890 */ /* 0x000fe4000fffe0ff */
[----:B------:R-:W-:Y:S01]  /*4400*/  UIADD3 UR17, UPT, UPT, UR21, 0x50, URZ ;  /* 0x0000005015117890 */ /* 0x000fe2000fffe0ff */
[----:B------:R-:W-:Y:S01]  /*4410*/  UMOV UR6, UR7 ;  /* 0x0000000700067c82 */ /* 0x000fe20008000000 */
[----:B------:R-:W-:Y:S01]  /*4420*/  UMOV UR35, UR9 ;  /* 0x0000000900237c82 */ /* 0x000fe20008000000 */
[----:B------:R-:W-:-:S02]  /*4430*/  UISETP.GE.AND UP0, UPT, UR42, 0x1, UPT ;  /* 0x000000012a00788c */ /* 0x000fc4000bf06270 */
[----:B------:R-:W-:Y:S01]  /*4440*/  UISETP.NE.AND UP4, UPT, UR42, 0x1, UPT ;  /* 0x000000012a00788c */ /* 0x000fe2000bf85270 */
[----:B------:R-:W1:Y:S01]  /*4450*/  LDCU.64 UR22, c[0x0][0xb28] ;  /* 0x00016500ff1677ac */ /* 0x000e620008000a00 */
[----:B------:R-:W-:Y:S02]  /*4460*/  UISETP.NE.AND UP6, UPT, UR15, 0x1, UPT ;  /* 0x000000010f00788c */ /* 0x000fe4000bfc5270 */
[----:B------:R-:W-:Y:S02]  /*4470*/  UISETP.NE.AND UP5, UPT, UR30, 0x1, UPT ;  /* 0x000000011e00788c */ /* 0x000fe4000bfa5270 */
[----:B------:R-:W-:Y:S02]  /*4480*/  UPRMT UR33, UR48, 0x654, UR33 ;  /* 0x0000065430217896 */ /* 0x000fe40008000021 */
[----:B------:R-:W-:Y:S02]  /*4490*/  USHF.R.U32.HI UR37, URZ, UR29, UR6 ;  /* 0x0000001dff257299 */ /* 0x000fe40008011606 */
[----:B------:R-:W-:-:S02]  /*44a0*/  UPRMT UR34, UR48, 0x654, UR17 ;  /* 0x0000065430227896 */ /* 0x000fc40008000011 */
[----:B--2---:R-:W-:Y:S02]  /*44b0*/  USHF.R.U32.HI UR35, URZ, UR38, UR35 ;  /* 0x00000026ff237299 */ /* 0x004fe40008011623 */
[----:B------:R-:W-:-:S11]  /*44c0*/  UISETP.NE.AND UP2, UPT, UR4, 0x1, UPT ;  /* 0x000000010400788c */ /* 0x000fd6000bf45270 */
.L_x_95:
[C---:B------:R-:W-:Y:S02]  /*44d0*/  LEA R12, R14.reuse, UR21, 0x3 ;  /* 0x000000150e0c7c11 */ /* 0x040fe4000f8e18ff */
[----:B------:R-:W-:Y:S02]  /*44e0*/  SHF.L.U32 R9, R13, 0x1f, RZ ;  /* 0x0000001f0d097819 */ /* 0x000fe400000006ff */
[----:B------:R-:W-:Y:S02]  /*44f0*/  LEA R10, R14, UR21, 0x4 ;  /* 0x000000150e0a7c11 */ /* 0x000fe4000f8e20ff */
[----:B--2---:R-:W2:Y:S02]  /*4500*/  SYNCS.PHASECHK.TRANS64.TRYWAIT P0, [R12+URZ+0x80], R9 ;  /* 0x000080090c0075a7 */ /* 0x004ea400080011ff */
[----:B--2---:R-:W-:Y:S05]  /*4510*/  @!P0 BRA `(.L_x_87) ;  /* 0x0000005000348947 */ /* 0x004fea0003800000 */
.L_x_157:
[----:B--2---:R-:W2:Y:S01]  /*4520*/  LDS.128 R8, [R10+0x110] ;  /* 0x000110000a087984 */ /* 0x004ea20000000c00 */
[----:B------:R-:W-:Y:S01]  /*4530*/  UISETP.GE.AND UP0, UPT, UR42, 0x1, UPT ;  /* 0x000000012a00788c */ /* 0x000fe2000bf06270 */
[----:B------:R-:W-:Y:S01]  /*4540*/  @!PT LDS RZ, [RZ] ;  /* 0x00000000fffff984 */ /* 0x000fe20000000800 */
[----:B------:R-:W-:Y:S01]  /*4550*/  @!PT LDS RZ, [RZ] ;  /* 0x00000000fffff984 */ /* 0x000fe20000000800 */
[----:B------:R-:W-:Y:S01]  /*4560*/  @!PT LDS RZ, [RZ] ;  /* 0x00000000fffff984 */ /* 0x000fe20000000800 */
[----:B------:R-:W-:Y:S01]  /*4570*/  @!PT LDS RZ, [RZ] ;  /* 0x00000000fffff984 */ /* 0x000fe20000000800 */
[----:B------:R3:W-:Y:S06]  /*4580*/  MEMBAR.ALL.CTA ;  /* 0x0000000000007992 */ /* 0x0007ec0000008000 */
[----:B---3--:R-:W3:Y:S01]  /*4590*/  FENCE.VIEW.ASYNC.S ;  /* 0x00000000000073c6 */ /* 0x008ee20000000000 */
[----:B--2---:R-:W-:Y:S11]  /*45a0*/  LOP3.LUT P0, RZ, R10, 0x1, RZ, 0xc0, !PT ;  /* 0x000000010aff7812 */ /* 0x004ff6000780c0ff */
[----:B------:R-:W-:Y:S02]  /*45b0*/  @!UPT UIADD3 URZ, UPT, UPT, URZ, URZ, URZ ;  /* 0x000000fffffff290 */ /* 0x000fe4000fffe0ff */
[----:B---3--:R-:W-:Y:S01]  /*45c0*/  VOTEU.ANY UP1, P0 ;  /* 0x0000000000ff7886 */ /* 0x008fe20000020100 */
[----:B------:R-:W-:Y:S11]  /*45d0*/  PLOP3.LUT P0, PT, PT, PT, UP1, 0x80, 0x8 ;  /* 0x000000000008781c */ /* 0x000ff60003f0f018 */
[----:B------:R-:W-:Y:S02]  /*45e0*/  @!UPT UIADD3 URZ, UPT, UPT, URZ, URZ, URZ ;  /* 0x000000fffffff290 */ /* 0x000fe4000fffe0ff */
[----:B------:R-:W-:Y:S02]  /*45f0*/  @P0 SHF.R.U32.HI R0, RZ, 0x10, R9 ;  /* 0x00000010ff000819 */ /* 0x000fe40000011609 */
[----:B------:R-:W-:Y:S02]  /*4600*/  @P0 MOV R6, R8 ;  /* 0x0000000800060202 */ /* 0x000fe40000000f00 */
[----:B------:R-:W-:Y:S01]  /*4610*/  @P0 R2UR UR4, R0 ;  /* 0x00000000000402ca */ /* 0x000fe200000e0000 */
[----:B------:R-:W-:Y:S01]  /*4620*/  VIADD R0, R12, 0x90 ;  /* 0x000000900c007836 */ /* 0x000fe20000000000 */
[----:B------:R-:W-:Y:S02]  /*4630*/  @P0 LOP3.LUT R8, R9, 0xffff, RZ, 0xc0, !PT ;  /* 0x0000ffff09080812 */ /* 0x000fe400078ec0ff */
[----:B------:R-:W-:Y:S02]  /*4640*/  @P0 R2UR UR6, R6 ;  /* 0x00000000060602ca */ /* 0x000fe400000e0000 */
[----:B------:R-:W-:Y:S02]  /*4650*/  PRMT R0, RZ, 0x654, R0 ;  /* 0x00000654ff007816 */ /* 0x000fe40000000000 */
[----:B------:R-:W-:Y:S02]  /*4660*/  @P0 R2UR UR5, R8 ;  /* 0x00000000080502ca */ /* 0x000fe400000e0000 */
[----:B------:R2:W-:Y:S03]  /*4670*/  SYNCS.ARRIVE.TRANS64.RED.A1T0 RZ, [R0+URZ], RZ ;  /* 0x000000ff00ff79a7 */ /* 0x0005e600081004ff */
[----:B------:R-:W-:Y:S04]  /*4680*/  @UP1 UMOV UR26, UR4 ;  /* 0x00000004001a1c82 */ /* 0x000fe80008000000 */
[----:B------:R-:W-:Y:S04]  /*4690*/  @UP1 UMOV UR14, UR6 ;  /* 0x00000006000e1c82 */ /* 0x000fe80008000000 */
[----:B------:R-:W-:Y:S01]  /*46a0*/  @UP1 UMOV UR13, UR5 ;  /* 0x00000005000d1c82 */ /* 0x000fe20008000000 */
[----:B------:R-:W-:Y:S05]  /*46b0*/  BRA.U !UP0, `(.L_x_88) ;  /* 0x0000000108a47547 */ /* 0x000fea000b800000 */
[----:B------:R-:W-:Y:S02]  /*46c0*/  UIMAD.WIDE.U32 UR8, UR13, UR31, URZ ;  /* 0x0000001f0d0872a5 */ /* 0x000fe4000f8e00ff */
[----:B------:R-:W-:Y:S02]  /*46d0*/  UIMAD.WIDE.U32 UR10, UR14, UR28, URZ ;  /* 0x0000001c0e0a72a5 */ /* 0x000fe4000f8e00ff */
[----:B------:R-:W-:Y:S02]  /*46e0*/  USEL UR4, UR27, UR35, !UP5 ;  /* 0x000000231b047287 */ /* 0x000fe4000e800000 */
[----:B------:R-:W-:Y:S02]  /*46f0*/  USEL UR7, UR32, UR37, !UP6 ;  /* 0x0000002520077287 */ /* 0x000fe4000f000000 */
[----:B-1----:R-:W-:Y:S02]  /*4700*/  UIMAD.WIDE.U32 UR18, UR4, UR22, URZ ;  /* 0x00000016041272a5 */ /* 0x002fe4000f8e00ff */
[----:B------:R-:W-:Y:S01]  /*4710*/  UIMAD.WIDE.U32 UR24, UR7, UR22, URZ ;  /* 0x00000016071872a5 */ /* 0x000fe2000f8e00ff */
[----:B------:R-:W-:Y:S02]  /*4720*/  UMOV UR5, UR9 ;  /* 0x0000000900057c82 */ /* 0x000fe40008000000 */
[----:B------:R-:W-:Y:S03]  /*4730*/  USHF.R.U32.HI UR6, URZ, UR38, UR5 ;  /* 0x00000026ff067299 */ /* 0x000fe60008011605 */
[----:B------:R-:W-:Y:S01]  /*4740*/  UMOV UR5, UR11 ;  /* 0x0000000b00057c82 */ /* 0x000fe20008000000 */
[----:B------:R-:W-:Y:S02]  /*4750*/  USEL UR6, UR13, UR6, !UP5 ;  /* 0x000000060d067287 */ /* 0x000fe4000e800000 */
[----:B------:R-:W-:Y:S02]  /*4760*/  USHF.R.U32.HI UR8, URZ, UR29, UR5 ;  /* 0x0000001dff087299 */ /* 0x000fe40008011605 */
[----:B------:R-:W-:Y:S01]  /*4770*/  UIMAD.WIDE.U32 UR10, UR6, UR22, URZ ;  /* 0x00000016060a72a5 */ /* 0x000fe2000f8e00ff */
[----:B------:R-:W-:Y:S02]  /*4780*/  UMOV UR5, UR19 ;  /* 0x0000001300057c82 */ /* 0x000fe40008000000 */
[----:B------:R-:W-:Y:S03]  /*4790*/  @UP4 USHF.R.U32.HI UR4, URZ, UR23, UR5 ;  /* 0x00000017ff044299 */ /* 0x000fe60008011605 */
[----:B------:R-:W-:Y:S01]  /*47a0*/  UMOV UR5, UR25 ;  /* 0x0000001900057c82 */ /* 0x000fe20008000000 */
[----:B------:R-:W-:Y:S02]  /*47b0*/  UIMAD UR4, UR42, UR4, URZ ;  /* 0x000000042a0472a4 */ /* 0x000fe4000f8e02ff */
[----:B------:R-:W-:Y:S02]  /*47c0*/  @UP4 USHF.R.U32.HI UR7, URZ, UR23, UR5 ;  /* 0x00000017ff074299 */ /* 0x000fe40008011605 */
[----:B------:R-:W-:Y:S02]  /*47d0*/  USEL UR5, UR14, UR8, !UP6 ;  /* 0x000000080e057287 */ /* 0x000fe4000f000000 */
[----:B------:R-:W-:Y:S02]  /*47e0*/  UIMAD UR8, UR42, UR7, URZ ;  /* 0x000000072a0872a4 */ /* 0x000fe4000f8e02ff */
[----:B------:R-:W-:Y:S03]  /*47f0*/  UISETP.GE.AND UP0, UPT, UR6, UR4, UPT ;  /* 0x000000040600728c */ /* 0x000fe6000bf06270 */
[----:B------:R-:W-:Y:S01]  /*4800*/  UMOV UR4, UR11 ;  /* 0x0000000b00047c82 */ /* 0x000fe20008000000 */
[----:B------:R-:W-:Y:S02]  /*4810*/  UISETP.GE.OR UP0, UPT, UR5, UR8, UP0 ;  /* 0x000000080500728c */ /* 0x000fe40008706670 */
[----:B------:R-:W-:Y:S02]  /*4820*/  USHF.R.U32.HI UR4, URZ, UR23, UR4 ;  /* 0x00000017ff047299 */ /* 0x000fe40008011604 */
[----:B------:R-:W-:Y:S02]  /*4830*/  UIMAD.WIDE.U32 UR8, UR5, UR22, URZ ;  /* 0x00000016050872a5 */ /* 0x000fe4000f8e00ff */
[----:B------:R-:W-:Y:S04]  /*4840*/  USEL UR10, UR6, UR4, !UP4 ;  /* 0x00000004060a7287 */ /* 0x000fe8000e000000 */
[----:B------:R-:W-:Y:S01]  /*4850*/  UIADD3 UR11, UPT, UPT, -UR10, URZ, URZ ;  /* 0x000000ff0a0b7290 */ /* 0x000fe2000fffe1ff */
[----:B------:R-:W-:Y:S02]  /*4860*/  @!UP0 UMOV UR4, UR9 ;  /* 0x0000000900048c82 */ /* 0x000fe40008000000 */
[----:B------:R-:W-:Y:S02]  /*4870*/  @!UP0 USHF.R.U32.HI UR4, URZ, UR23, UR4 ;  /* 0x00000017ff048299 */ /* 0x000fe40008011604 */
[----:B------:R-:W-:Y:S02]  /*4880*/  UIMAD UR8, UR42, UR11, UR6 ;  /* 0x0000000b2a0872a4 */ /* 0x000fe4000f8e0206 */
[----:B------:R-:W-:Y:S04]  /*4890*/  @!UP0 USEL UR4, UR5, UR4, !UP4 ;  /* 0x0000000405048287 */ /* 0x000fe8000e000000 */
[----:B------:R-:W-:Y:S02]  /*48a0*/  @!UP0 UIMAD UR8, UR7, UR8, UR4 ;  /* 0x00000008070882a4 */ /* 0x000fe4000f8e0204 */
[----:B------:R-:W-:Y:S02]  /*48b0*/  @!UP0 UIADD3 UR9, UPT, UPT, UR10, -UR4, URZ ;  /* 0x800000040a098290 */ /* 0x000fe4000fffe0ff */
[----:B------:R-:W-:Y:S02]  /*48c0*/  UIADD3 UR4, UPT, UPT, -UR5, URZ, URZ ;  /* 0x000000ff05047290 */ /* 0x000fe4000fffe1ff */
[----:B------:R-:W-:Y:S02]  /*48d0*/  UIADD3 UR7, UPT, UPT, -UR6, URZ, URZ ;  /* 0x000000ff06077290 */ /* 0x000fe4000fffe1ff */
[----:B------:R-:W-:Y:S02]  /*48e0*/  @!UP0 UIMAD UR6, UR9, UR42, UR5 ;  /* 0x0000002a090682a4 */ /* 0x000fe4000f8e0205 */
[----:B------:R-:W-:Y:S02]  /*48f0*/  UIMAD UR14, UR15, UR4, UR14 ;  /* 0x000000040f0e72a4 */ /* 0x000fe4000f8e020e */
[----:B------:R-:W-:Y:S01]  /*4900*/  UIMAD UR13, UR30, UR7, UR13 ;  /* 0x000000071e0d72a4 */ /* 0x000fe2000f8e020d */
[----:B------:R-:W-:Y:S02]  /*4910*/  @!UP0 UMOV UR5, UR8 ;  /* 0x0000000800058c82 */ /* 0x000fe40008000000 */
[----:B------:R-:W-:Y:S02]  /*4920*/  UIMAD UR14, UR5, UR15, UR14 ;  /* 0x0000000f050e72a4 */ /* 0x000fe4000f8e020e */
[----:B------:R-:W-:Y:S11]  /*4930*/  UIMAD UR13, UR6, UR30, UR13 ;  /* 0x0000001e060d72a4 */ /* 0x000ff6000f8e020d */
[----:B------:R-:W-:Y:S01]  /*4940*/  @!UPT UIADD3 URZ, UPT, UPT, URZ, URZ, URZ ;  /* 0x000000fffffff290 */ /* 0x000fe2000fffe0ff */
.L_x_88:
[----:B------:R-:W3:Y:S01]  /*4950*/  @!UP2 LDCU.128 UR8, c[0x0][0xb10] ;  /* 0x00016200ff08a7ac */ /* 0x000ee20008000c00 */
[C---:B----4-:R-:W-:Y:S02]  /*4960*/  ISETP.NE.U32.AND P1, PT, R4.reuse, RZ, PT ;  /* 0x000000ff0400720c */ /* 0x050fe40003f25070 */
[----:B------:R-:W-:Y:S02]  /*4970*/  ISETP.NE.U32.AND P0, PT, R4, RZ, PT ;  /* 0x000000ff0400720c */ /* 0x000fe40003f05070 */
[C---:B------:R-:W-:Y:S02]  /*4980*/  ISETP.NE.AND.EX P1, PT, R5.reuse, RZ, PT, P1 ;  /* 0x000000ff0500720c */ /* 0x040fe40003f25310 */
[----:B------:R-:W-:Y:S01]  /*4990*/  ISETP.NE.AND.EX P0, PT, R5, RZ, PT, P0 ;  /* 0x000000ff0500720c */ /* 0x000fe20003f05300 */
[----:B------:R-:W4:Y:S01]  /*49a0*/  @!UP2 LDCU UR5, c[0x0][0xb0c] ;  /* 0x00016180ff05a7ac */ /* 0x000f220008000800 */
[----:B------:R-:W-:Y:S01]  /*49b0*/  SHF.L.U32 R9, R15, 0x1f, RZ ;  /* 0x0000001f0f097819 */ /* 0x000fe200000006ff */
[----:B------:R-:W-:Y:S02]  /*49c0*/  USHF.L.U32 UR19, UR16, 0x7, URZ ;  /* 0x0000000710137899 */ /* 0x000fe400080006ff */
[----:B------:R-:W-:Y:S02]  /*49d0*/  USHF.L.U32 UR18, UR20, 0x7, URZ ;  /* 0x0000000714127899 */ /* 0x000fe400080006ff */
[----:B---3--:R-:W-:Y:S07]  /*49e0*/  UIMAD.WIDE.U32 UR6, UR14, UR8, URZ ;  /* 0x000000080e0672a5 */ /* 0x008fee000f8e00ff */
[----:B------:R-:W-:Y:S01]  /*49f0*/  @!UP2 UMOV UR4, UR7 ;  /* 0x000000070004ac82 */ /* 0x000fe20008000000 */
[----:B----4-:R-:W-:Y:S02]  /*4a00*/  @!UP2 UISETP.NE.AND UP0, UPT, UR5, 0x1, UPT ;  /* 0x000000010500a88c */ /* 0x010fe4000bf05270 */
[----:B------:R-:W-:Y:S02]  /*4a10*/  @!UP2 USHF.R.U32.HI UR4, URZ, UR9, UR4 ;  /* 0x00000009ff04a299 */ /* 0x000fe40008011604 */
[----:B------:R-:W-:Y:S02]  /*4a20*/  UIMAD.WIDE.U32 UR6, UR13, UR11, URZ ;  /* 0x0000000b0d0672a5 */ /* 0x000fe4000f8e00ff */
[----:B------:R-:W-:Y:S02]  /*4a30*/  @!UP2 USEL UR8, UR14, UR4, !UP0 ;  /* 0x000000040e08a287 */ /* 0x000fe4000c000000 */
[----:B------:R-:W-:Y:S03]  /*4a40*/  @!UP2 UISETP.NE.AND UP0, UPT, UR10, 0x1, UPT ;  /* 0x000000010a00a88c */ /* 0x000fe6000bf05270 */
[----:B------:R-:W-:Y:S02]  /*4a50*/  @!UP2 UMOV UR6, UR7 ;  /* 0x000000070006ac82 */ /* 0x000fe40008000000 */
[----:B------:R-:W3:Y:S02]  /*4a60*/  @!UP2 LDCU UR4, c[0x0][0xb20] ;  /* 0x00016400ff04a7ac */ /* 0x000ee40008000800 */
[----:B---3--:R-:W-:Y:S04]  /*4a70*/  @!UP2 USHF.R.U32.HI UR6, URZ, UR4, UR6 ;  /* 0x00000004ff06a299 */ /* 0x008fe80008011606 */
[----:B------:R-:W-:Y:S04]  /*4a80*/  @!UP2 USEL UR6, UR13, UR6, !UP0 ;  /* 0x000000060d06a287 */ /* 0x000fe8000c000000 */
[----:B------:R-:W-:Y:S02]  /*4a90*/  @!UP2 UIADD3 UR4, UPT, UPT, -UR8, UR6, URZ ;  /* 0x000000060804a290 */ /* 0x000fe4000fffe1ff */
[----:B------:R-:W-:Y:S02]  /*4aa0*/  @!UP2 UIADD3 UR6, UPT, UPT, UR8, -UR6, URZ ;  /* 0x800000060806a290 */ /* 0x000fe4000fffe0ff */
[----:B------:R-:W-:Y:S02]  /*4ab0*/  @!UP2 UIMAD UR14, UR4, UR5, UR14 ;  /* 0x00000005040ea2a4 */ /* 0x000fe4000f8e020e */
[----:B------:R-:W-:Y:S01]  /*4ac0*/  @!UP2 UIMAD UR13, UR6, UR10, UR13 ;  /* 0x0000000a060da2a4 */ /* 0x000fe2000f8e020d */
[----:B------:R-:W-:Y:S11]  /*4ad0*/  BRA.U UP3, `(.L_x_89) ;  /* 0x0000000103107547 */ /* 0x000ff6000b800000 */
[----:B--2---:R-:W-:Y:S04]  /*4ae0*/  MOV R0, UR43 ;  /* 0x0000002b00007c02 */ /* 0x004fe80008000f00 */
[----:B------:R-:W-:Y:S04]  /*4af0*/  SHF.L.U32 R11, R0, 0x1f, RZ ;  /* 0x0000001f000b7819 */ /* 0x000fe800000006ff */
[----:B------:R-:W2:Y:S02]  /*4b00*/  SYNCS.PHASECHK.TRANS64.TRYWAIT P2, [UR21+0x78], R11 ;  /* 0x0000780bff0075a7 */ /* 0x000ea40008041115 */
[----:B--2---:R-:W-:Y:S05]  /*4b10*/  @!P2 BRA `(.L_x_90) ;  /* 0x0000004800c8a947 */ /* 0x004fea0003800000 */
.L_x_89:
[----:B------:R-:W-:Y:S05]  /*4b20*/  @!P1 BRA `(.L_x_91) ;  /* 0x0000000000309947 */ /* 0x000fea0003800000 */
[----:B------:R-:W-:Y:S01]  /*4b30*/  ISETP.NE.U32.AND P1, PT, R2, RZ, PT ;  /* 0x000000ff0200720c */ /* 0x000fe20003f25070 */
[----:B------:R-:W3:Y:S01]  /*4b40*/  LDCU.64 UR4, c[0x0][0x358] ;  /* 0x00006b00ff0477ac */ /* 0x000ee20008000a00 */
[----:B------:R-:W-:Y:S02]  /*4b50*/  IMAD.MOV.U32 R158, RZ, RZ, 0x1 ;  /* 0x00000001ff9e7424 */ /* 0x000fe400078e00ff */
[----:B------:R-:W-:Y:S11]  /*4b60*/  ISETP.NE.AND.EX P1, PT, R3, RZ, PT, P1 ;  /* 0x000000ff0300720c */ /* 0x000ff60003f25310 */
[----:B------:R-:W-:Y:S02]  /*4b70*/  @!UPT UIADD3 URZ, UPT, UPT, URZ, URZ, URZ ;  /* 0x000000fffffff290 */ /* 0x000fe4000fffe0ff */
[----:B--2---:R-:W2:Y:S01]  /*4b80*/  @P1 LDC.64 R10, c[0x0][0x888] ;  /* 0x00022200ff0a1b82 */ /* 0x004ea20000000a00 */
[----:B------:R-:W-:Y:S04]  /*4b90*/  @P1 IMAD R0, R4, UR36, RZ ;  /* 0x0000002404001c24 */ /* 0x000fe8000f8e02ff */
[----:B--2---:R-:W-:Y:S04]  /*4ba0*/  @P1 IMAD.WIDE R10, R0, 0x4, R10 ;  /* 0x00000004000a1825 */ /* 0x004fe800078e020a */
[----:B------:R-:W-:Y:S01]  /*4bb0*/  HFMA2 R0, -RZ, RZ, 0, 5.9604644775390625e-08 ;  /* 0x00000001ff007431 */ /* 0x000fe200000001ff */
[----:B---3-5:R3:W5:Y:S04]  /*4bc0*/  @P1 LDG.E R73, desc[UR4][R10.64] ;  /* 0x000000040a491981 */ /* 0x028768000c1e1900 */
[----:B------:R-:W-:Y:S01]  /*4bd0*/  @!P1 PRMT R158, R0, 0x7610, R158 ;  /* 0x00007610009e9816 */ /* 0x000fe2000000009e */
[----:B---3--:R-:W4:Y:S06]  /*4be0*/  @!P1 LDC R73, c[0x0][0x880] ;  /* 0x00022000ff499b82 */ /* 0x008f2c0000000800 */
.L_x_91:
[----:B----45:R-:W-:Y:S01]  /*4bf0*/  @!P0 FSETP.EQ.AND P1, PT, R73, RZ, PT ;  /* 0x000000ff4900820b */ /* 0x030fe20003f22000 */
[----:B------:R-:W-:Y:S01]  /*4c00*/  @!UPT UIADD3 URZ, UPT, UPT, URZ, URZ, URZ ;  /* 0x000000fffffff290 */ /* 0x000fe2000fffe0ff */
[----:B------:R-:W-:Y:S11]  /*4c10*/  @!P0 BRA `(.L_x_92) ;  /* 0x0000000000188947 */ /* 0x000ff60003800000 */
[----:B------:R-:W-:Y:S02]  /*4c20*/  LOP3.LUT P0, RZ, R158, 0xff, RZ, 0xc0, !PT ;  /* 0x000000ff9eff7812 */ /* 0x000fe4000780c0ff */
[----:B------:R-:W-:Y:S04]  /*4c30*/  ISETP.NE.U32.AND P1, PT, R2, RZ, PT ;  /* 0x000000ff0200720c */ /* 0x000fe80003f25070 */
[----:B------:R-:W-:Y:S04]  /*4c40*/  ISETP.NE.AND.EX P1, PT, R3, RZ, PT, P1 ;  /* 0x000000ff0300720c */ /* 0x000fe80003f25310 */
[----:B------:R-:W-:Y:S03]  /*4c50*/  PLOP3.LUT P1, PT, P1, PT, PT, 0x8, 0x80 ;  /* 0x000000000080781c */ /* 0x000fe60000f2e170 */
[----:B------:R-:W-:Y:S11]  /*4c60*/  @P0 FSETP.EQ.AND P1, PT, R73, RZ, PT ;  /* 0x000000ff4900020b */ /* 0x000ff60003f22000 */
[----:B------:R-:W-:Y:S02]  /*4c70*/  @!UPT UIADD3 URZ, UPT, UPT, URZ, URZ, URZ ;  /* 0x000000fffffff290 */ /* 0x000fe4000fffe0ff */
.L_x_92:
[----:B------:R-:W3:Y:S01]  /*4c80*/  SYNCS.PHASECHK.TRANS64.TRYWAIT P2, [UR21+0x60], R9 ;  /* 0x00006009ff0075a7 */ /* 0x000ee20008041115 */
[----:B------:R-:W-:Y:S04]  /*4c90*/  ELECT P0, URZ, PT ;  /* 0x0000000000ff782f */ /* 0x000fe80003800000 */
[----:B------:R-:W-:Y:S11]  /*4ca0*/  PLOP3.LUT P1, PT, P1, P0, PT, 0xf2, 0x2f ;  /* 0x00000000002f781c */ /* 0x000ff60000f21e72 */
[----:B------:R-:W-:Y:S02]  /*4cb0*/  @!UPT UIADD3 URZ, UPT, UPT, URZ, URZ, URZ ;  /* 0x000000fffffff290 */ /* 0x000fe4000fffe0ff */
[----:B------:R-:W-:Y:S05]  /*4cc0*/  @!P1 IADD3 R8, P0, PT, R16, 0x580, RZ ;  /* 0x0000058010089810 */ /* 0x000fea0007f1e0ff */
[----:B------:R-:W-:Y:S01]  /*4cd0*/  @!P1 IMAD.X R6, RZ, RZ, R17, P0 ;  /* 0x000000ffff069224 */ /* 0x000fe200000e0611 */
[----:B---3--:R-:W-:Y:S07]  /*4ce0*/  @!P2 BRA `(.L_x_93) ;  /* 0x00000048006ca947 */ /* 0x008fee0003800000 */
.L_x_160:
[----:B------:R-:W-:Y:S01]  /*4cf0*/  @!P1 R2UR UR5, R8 ;  /* 0x00000000080592ca */ /* 0x000fe200000e0000 */
[----:B------:R-:W-:Y:S01]  /*4d00*/  VOTEU.ALL UP0, P1 ;  /* 0x0000000000ff7886 */ /* 0x000fe20000800000 */
[----:B------:R-:W-:Y:S01]  /*4d10*/  @!P1 R2UR UR4, R6 ;  /* 0x00000000060492ca */ /* 0x000fe200000e0000 */
[----:B--2---:R-:W-:Y:S01]  /*4d20*/  @!P1 IMAD.MOV.U32 R0, RZ, RZ, 0x2000 ;  /* 0x00002000ff009424 */ /* 0x004fe200078e00ff */
[----:B------:R-:W-:Y:S01]  /*4d30*/  UMOV UR6, 0x0 ;  /* 0x0000000000067882 */ /* 0x000fe20000000000 */
[----:B------:R-:W-:Y:S01]  /*4d40*/  UMOV UR7, 0x10000000 ;  /* 0x1000000000077882 */ /* 0x000fe20000000000 */
[----:B------:R-:W-:Y:S01]  /*4d50*/  @!UP0 UIADD3 UR16, UPT, UPT, UR21, 0x200, URZ ;  /* 0x0000020015108890 */ /* 0x000fe2000fffe0ff */
[----:B------:R-:W-:Y:S01]  /*4d60*/  VIADD R14, R14, 0x1 ;  /* 0x000000010e0e7836 */ /* 0x000fe20000000000 */
[----:B------:R-:W-:Y:S01]  /*4d70*/  VOTEU.ALL UP0, P1 ;  /* 0x0000000000ff7886 */ /* 0x000fe20000800000 */
[----:B------:R-:W-:Y:S04]  /*4d80*/  UMOV UR20, UR36 ;  /* 0x0000002400147c82 */ /* 0x000fe80008000000 */
[----:B------:R-:W-:Y:S02]  /*4d90*/  IMAD.U32 R10, RZ, RZ, UR5 ;  /* 0x00000005ff0a7e24 */ /* 0x000fe4000f8e00ff */
[----:B------:R-:W-:Y:S03]  /*4da0*/  IMAD.U32 R11, RZ, RZ, UR4 ;  /* 0x00000004ff0b7e24 */ /* 0x000fe6000f8e00ff */
[----:B------:R-:W-:Y:S02]  /*4db0*/  @!P1 R2UR UR4, R10 ;  /* 0x000000000a0492ca */ /* 0x000fe400000e0000 */
[----:B------:R-:W-:Y:S11]  /*4dc0*/  @!P1 R2UR UR5, R11 ;  /* 0x000000000b0592ca */ /* 0x000ff600000e0000 */
[----:B------:R-:W-:Y:S02]  /*4dd0*/  @!UPT UIADD3 URZ, UPT, UPT, URZ, URZ, URZ ;  /* 0x000000fffffff290 */ /* 0x000fe4000fffe0ff */
[----:B------:R2:W-:Y:S01]  /*4de0*/  @!UP0 UTMALDG.3D [UR16], [UR4], desc[UR6] ;  /* 0x00000610040085b4 */ /* 0x0005e20008011000 */
[----:B------:R2:W-:Y:S01]  /*4df0*/  @!P1 SYNCS.ARRIVE.TRANS64.RED.A0TR RZ, [UR21+0x50], R0 ;  /* 0x00005000ffff99a7 */ /* 0x0005e20008300415 */
[----:B------:R-:W-:Y:S01]  /*4e00*/  SYNCS.ARRIVE.TRANS64.RED.A1T0 RZ, [UR34], RZ ;  /* 0x000000ffffff79a7 */ /* 0x000fe20008100422 */
[----:B------:R-:W3:Y:S02]  /*4e10*/  SYNCS.PHASECHK.TRANS64.TRYWAIT P0, [UR21+0x68], R9 ;  /* 0x00006809ff0075a7 */ /* 0x000ee40008001115 */
[----:B--23--:R-:W-:Y:S05]  /*4e20*/  @!P0 BRA `(.L_x_94) ;  /* 0x0000004800348947 */ /* 0x00cfea0003800000 */
.L_x_162:
[----:B------:R-:W-:Y:S01]  /*4e30*/  @!P1 IADD3 R6, P0, PT, R16, 0x580, RZ ;  /* 0x0000058010069810 */ /* 0x000fe20007f1e0ff */
[----:B------:R-:W-:Y:S01]  /*4e40*/  VOTEU.ALL UP0, P1 ;  /* 0x0000000000ff7886 */ /* 0x000fe20000800000 */
[----:B------:R-:W-:Y:S01]  /*4e50*/  UMOV UR6, 0x0 ;  /* 0x0000000000067882 */ /* 0x000fe20000000000 */
[----:B------:R-:W-:Y:S01]  /*4e60*/  UMOV UR7, 0x10000000 ;  /* 0x1000000000077882 */ /* 0x000fe20000000000 */
[----:B------:R-:W-:Y:S01]  /*4e70*/  @!P1 R2UR UR5, R6 ;  /* 0x00000000060592ca */ /* 0x000fe200000e0000 */
[----:B--2---:R-:W-:Y:S01]  /*4e80*/  @!P1 IMAD.X R0, RZ, RZ, R17, P0 ;  /* 0x000000ffff009224 */ /* 0x004fe200000e0611 */
[----:B------:R-:W-:Y:S01]  /*4e90*/  @!UP0 UIADD3 UR10, UPT, UPT, UR18, 0x40, URZ ;  /* 0x00000040120a8890 */ /* 0x000fe2000fffe0ff */
[----:B------:R-:W-:Y:S01]  /*4ea0*/  ISETP.NE.AND P0, PT, R14, 0x2, PT ;  /* 0x000000020e00780c */ /* 0x000fe20003f05270 */
[----:B------:R-:W-:Y:S01]  /*4eb0*/  @!UP0 UIADD3 UR8, UPT, UPT, UR21, 0x2200, URZ ;  /* 0x0000220015088890 */ /* 0x000fe2000fffe0ff */
[----:B------:R-:W-:Y:S01]  /*4ec0*/  LOP3.LUT R15, R15, 0x1, RZ, 0x3c, !PT ;  /* 0x000000010f0f7812 */ /* 0x000fe200078e3cff */
[----:B------:R-:W-:Y:S01]  /*4ed0*/  @!UP0 UIADD3 UR9, UPT, UPT, UR21, 0x58, URZ ;  /* 0x0000005815098890 */ /* 0x000fe2000fffe0ff */
[----:B------:R-:W-:Y:S01]  /*4ee0*/  @!P1 R2UR UR4, R0 ;  /* 0x00000000000492ca */ /* 0x000fe200000e0000 */
[----:B------:R-:W-:Y:S01]  /*4ef0*/  VOTEU.ALL UP0, P1 ;  /* 0x0000000000ff7886 */ /* 0x000fe20000800000 */
[----:B------:R-:W-:Y:S01]  /*4f00*/  UMOV UR11, UR19 ;  /* 0x00000013000b7c82 */ /* 0x000fe20008000000 */
[----:B------:R-:W-:Y:S01]  /*4f10*/  UMOV UR12, UR36 ;  /* 0x00000024000c7c82 */ /* 0x000fe20008000000 */
[----:B------:R-:W-:Y:S01]  /*4f20*/  SEL R0, RZ, 0x1, P0 ;  /* 0x00000001ff007807 */ /* 0x000fe20000000000 */
[----:B------:R-:W-:Y:S01]  /*4f30*/  UIADD3 UR20, UPT, UPT, UR13, UR59, URZ ;  /* 0x0000003b0d147290 */ /* 0x000fe2000fffe0ff */
[----:B------:R-:W-:Y:S01]  /*4f40*/  IMAD.U32 R8, RZ, RZ, UR5 ;  /* 0x00000005ff087e24 */ /* 0x000fe2000f8e00ff */
[----:B------:R-:W-:Y:S01]  /*4f50*/  SEL R14, R14, RZ, P0 ;  /* 0x000000ff0e0e7207 */ /* 0x000fe20000000000 */
[----:B------:R-:W-:Y:S01]  /*4f60*/  UIADD3 UR16, UPT, UPT, UR14, UR62, URZ ;  /* 0x0000003e0e107290 */ /* 0x000fe2000fffe0ff */
[----:B------:R-:W-:Y:S01]  /*4f70*/  LOP3.LUT R13, R13, R0, RZ, 0x3c, !PT ;  /* 0x000000000d0d7212 */ /* 0x000fe200078e3cff */
[----:B------:R-:W-:Y:S01]  /*4f80*/  UPLOP3.LUT UP3, UPT, UPT, UPT, UPT, 0x80, 0x8 ;  /* 0x000000000008789c */ /* 0x000fe20003f6f070 */
[----:B------:R-:W-:Y:S02]  /*4f90*/  UMOV UR36, UR26 ;  /* 0x0000001a00247c82 */ /* 0x000fe40008000000 */
[----:B------:R-:W-:Y:S01]  /*4fa0*/  IMAD.U32 R9, RZ, RZ, UR4 ;  /* 0x00000004ff097e24 */ /* 0x000fe2000f8e00ff */
[----:B------:R-:W-:Y:S04]  /*4fb0*/  @!P1 R2UR UR4, R8 ;  /* 0x00000000080492ca */ /* 0x000fe800000e0000 */
[----:B------:R-:W-:Y:S11]  /*4fc0*/  @!P1 R2UR UR5, R9 ;  /* 0x00000000090592ca */ /* 0x000ff600000e0000 */
[----:B------:R-:W-:Y:S02]  /*4fd0*/  @!UPT UIADD3 URZ, UPT, UPT, URZ, URZ, URZ ;  /* 0x000000fffffff290 */ /* 0x000fe4000fffe0ff */
[----:B------:R2:W-:Y:S01]  /*4fe0*/  @!UP0 UTMALDG.3D [UR8], [UR4], desc[UR6] ;  /* 0x00000608040085b4 */ /* 0x0005e20008011000 */
[----:B------:R2:W-:Y:S01]  /*4ff0*/  @!P1 SYNCS.ARRIVE.TRANS64.RED.A0TR RZ, [UR21+0x58], R7 ;  /* 0x00005807ffff99a7 */ /* 0x0005e20008300415 */
[----:B------:R-:W-:Y:S01]  /*5000*/  SYNCS.ARRIVE.TRANS64.RED.A1T0 RZ, [UR33], RZ ;  /* 0x000000ffffff79a7 */ /* 0x000fe20008100421 */
[----:B------:R-:W-:Y:S05]  /*5010*/  BRA.U UP1, `(.L_x_95) ;  /* 0xfffffff5012c7547 */ /* 0x000fea000b83ffff */
[----:B------:R-:W-:-:S04]  /*5020*/  SHF.L.U32 R3, R15, 0x1f, RZ ;  /* 0x0000001f0f037819 */ /* 0x000fc800000006ff */
[----:B------:R-:W3:Y:S02]  /*5030*/  SYNCS.PHASECHK.TRANS64.TRYWAIT P0, [UR21+0x60], R3 ;  /* 0x00006003ff0075a7 */ /* 0x000ee40008001115 */
[----:B---3--:R-:W-:Y:S05]  /*5040*/  @!P0 BRA `(.L_x_96) ;  /* 0x0000004400c48947 */ /* 0x008fea0003800000 */
.L_x_164:
[----:B---3--:R-:W-:-:S07]  /*5050*/  MOV R0, UR21 ;  /* 0x0000001500007c02 */ /* 0x008fce0008000f00 */
.L_x_97:
[----:B---3--:R-:W-:-:S04]  /*5060*/  SHF.L.U32 R3, R15, 0x1f, RZ ;  /* 0x0000001f0f037819 */ /* 0x008fc800000006ff */
[----:B------:R3:W4:Y:S03]  /*5070*/  SYNCS.PHASECHK.TRANS64.TRYWAIT P0, [R0+URZ+0x68], R3 ;  /* 0x00006803000075a7 */ /* 0x00072600080011ff */
[----:B----4-:R-:W-:Y:S05]  /*5080*/  @!P0 NANOSLEEP.SYNCS 0x989680 ;  /* 0x009896800000895d */ /* 0x010fea0003900000 */
[----:B------:R-:W4:Y:S02]  /*5090*/  @!P0 SYNCS.PHASECHK.TRANS64 P0, [R0+URZ+0x68], R3 ;  /* 0x00006803000085a7 */ /* 0x000f2400080010ff */
[----:B-12-4-:R-:W-:Y:S05]  /*50a0*/  @P0 EXIT ;  /* 0x000000000000094d */ /* 0x016fea0003800000 */
[----:B------:R-:W-:Y:S05]  /*50b0*/  BRA `(.L_x_97) ;  /* 0xfffffffc00e87947 */ /* 0x000fea000383ffff */
.L_x_86:
[----:B------:R-:W-:-:S06]  /*50c0*/  UISETP.GE.AND UP0, UPT, UR13, 0x4, UPT ;  /* 0x000000040d00788c */ /* 0x000fcc000bf06270 */
[----:B------:R-:W-:-:S13]  /*50d0*/  PLOP3.LUT P0, PT, PT, PT, UP0, 0x80, 0x8 ;  /* 0x000000000008781c */ /* 0x000fda0003f0f008 */
[----:B------:R-:W-:Y:S05]  /*50e0*/  @!P0 EXIT ;  /* 0x000000000000894d */ /* 0x000fea0003800000 */
[----:B------:R-:W-:Y:S01]  /*50f0*/  BAR.SYNC.DEFER_BLOCKING 0x6, 0xa0 ;  /* 0x0182800000007b1d */ /* 0x000fe20000010000 */
[C---:B------:R-:W-:Y:S01]  /*5100*/  IMAD.SHL.U32 R4, R170.reuse, 0x40, RZ ;  /* 0x00000040aa047824 */ /* 0x040fe200078e00ff */
[C---:B------:R-:W-:Y:S01]  /*5110*/  LOP3.LUT R178, R170.reuse, 0x60, RZ, 0xc0, !PT ;  /* 0x00000060aab27812 */ /* 0x040fe200078ec0ff */
[C---:B------:R-:W-:Y:S01]  /*5120*/  IMAD.SHL.U32 R137, R170.reuse, 0x8, RZ ;  /* 0x00000008aa897824 */ /* 0x040fe200078e00ff */
[C---:B------:R-:W-:Y:S01]  /*5130*/  LOP3.LUT R176, R170.reuse, 0x2, RZ, 0xc0, !PT ;  /* 0x00000002aab07812 */ /* 0x040fe200078ec0ff */
[----:B------:R-:W-:Y:S01]  /*5140*/  IMAD.U32 R69, R170, 0x10000, RZ ;  /* 0x00010000aa457824 */ /* 0x000fe200078e00ff */
[----:B------:R-:W-:Y:S02]  /*5150*/  UMOV UR44, 0x400 ;  /* 0x00000400002c7882 */ /* 0x000fe40000000000 */
[----:B------:R-:W1:Y:S01]  /*5160*/  LDC.64 R156, c[0x0][0x8b0] ;  /* 0x00022c00ff9c7b82 */ /* 0x000e620000000a00 */
[----:B------:R-:W-:Y:S01]  /*5170*/  ULEA UR44, UR48, UR44, 0x18 ;  /* 0x0000002c302c7291 */ /* 0x000fe2000f8ec0ff */
[----:B------:R-:W-:Y:S01]  /*5180*/  LOP3.LUT R6, R4, 0x180, RZ, 0xc0, !PT ;  /* 0x0000018004067812 */ /* 0x000fe200078ec0ff */
[----:B------:R-:W-:Y:S01]  /*5190*/  HFMA2 R68, -RZ, RZ, 0, 0 ;  /* 0x00000000ff447431 */ /* 0x000fe200000001ff */
[----:B------:R-:W-:Y:S01]  /*51a0*/  LOP3.LUT R69, R69, 0x600000, RZ, 0xc0, !PT ;  /* 0x0060000045457812 */ /* 0x000fe200078ec0ff */
[----:B------:R-:W-:Y:S01]  /*51b0*/  UIADD3 UR4, UPT, UPT, UR44, 0x4200, URZ ;  /* 0x000042002c047890 */ /* 0x000fe2000fffe0ff */
[----:B------:R-:W-:Y:S01]  /*51c0*/  LOP3.LUT R137, R6, 0x30, R137, 0xf8, !PT ;  /* 0x0000003006897812 */ /* 0x000fe200078ef889 */
[----:B------:R-:W-:Y:S01]  /*51d0*/  IMAD.MOV.U32 R168, RZ, RZ, RZ ;  /* 0x000000ffffa87224 */ /* 0x000fe200078e00ff */
[----:B------:R-:W2:Y:S01]  /*51e0*/  LDC.64 R138, c[0x0][0x8a8] ;  /* 0x00022a00ff8a7b82 */ /* 0x000ea20000000a00 */
[----:B------:R-:W-:Y:S01]  /*51f0*/  LOP3.LUT R170, R170, 0x4, RZ, 0xc0, !PT ;  /* 0x00000004aaaa7812 */ /* 0x000fe200078ec0ff */
[----:B------:R-:W-:Y:S01]  /*5200*/  IMAD.MOV.U32 R162, RZ, RZ, RZ ;  /* 0x000000ffffa27224 */ /* 0x000fe200078e00ff */
[----:B------:R-:W-:-:S02]  /*5210*/  LOP3.LUT R137, R137, 0x1e40, R4, 0xf8, !PT ;  /* 0x00001e4089897812 */ /* 0x000fc400078ef804 */
[----:B------:R-:W-:Y:S01]  /*5220*/  CS2R R166, SRZ ;  /* 0x0000000000a67805 */ /* 0x000fe2000001ff00 */
[----:B------:R-:W-:Y:S01]  /*5230*/  IMAD.MOV.U32 R165, RZ, RZ, RZ ;  /* 0x000000ffffa57224 */ /* 0x000fe200078e00ff */
[----:B------:R-:W-:Y:S01]  /*5240*/  IADD3 R169, PT, PT, -R170, 0x2, RZ ;  /* 0x00000002aaa97810 */ /* 0x000fe20007ffe1ff */
[----:B------:R-:W-:Y:S01]  /*5250*/  IMAD.MOV R164, RZ, RZ, -R176 ;  /* 0x000000ffffa47224 */ /* 0x000fe200078e0ab0 */
[----:B------:R-:W-:Y:S01]  /*5260*/  IADD3 R171, PT, PT, R137, UR44, RZ ;  /* 0x0000002c89ab7c10 */ /* 0x000fe2000fffe0ff */
[----:B------:R-:W3:Y:S01]  /*5270*/  LDS R0, [UR44+0x130] ;  /* 0x0001302cff007984 */ /* 0x000ee20008000800 */
[----:B------:R-:W-:Y:S01]  /*5280*/  IMAD.MOV R163, RZ, RZ, -R170 ;  /* 0x000000ffffa37224 */ /* 0x000fe200078e0aaa */
[----:B------:R-:W-:Y:S01]  /*5290*/  MOV R177, UR4 ;  /* 0x0000000400b17c02 */ /* 0x000fe20008000f00 */
[----:B------:R-:W4:Y:S01]  /*52a0*/  LDCU UR57, c[0x0][0x370] ;  /* 0x00006e00ff3977ac */ /* 0x000f220008000800 */
[----:B------:R-:W-:Y:S01]  /*52b0*/  VIADD R171, R171, 0x200 ;  /* 0x00000200abab7836 */ /* 0x000fe20000000000 */
[----:B------:R-:W1:Y:S01]  /*52c0*/  LDCU UR43, c[0x0][0xb0c] ;  /* 0x00016180ff2b77ac */ /* 0x000e620008000800 */
[----:B------:R-:W1:Y:S01]  /*52d0*/  LDCU UR39, c[0x0][0xb30] ;  /* 0x00016600ff2777ac */ /* 0x000e620008000800 */
[----:B------:R-:W1:Y:S01]  /*52e0*/  LDCU.64 UR46, c[0x0][0x888] ;  /* 0x00011100ff2e77ac */ /* 0x000e620008000a00 */
[----:B------:R-:W1:Y:S01]  /*52f0*/  LDCU.64 UR40, c[0x0][0xb28] ;  /* 0x00016500ff2877ac */ /* 0x000e620008000a00 */
[----:B------:R-:W1:Y:S01]  /*5300*/  LDCU.64 UR60, c[0x0][0x890] ;  /* 0x00011200ff3c77ac */ /* 0x000e620008000a00 */
[----:B------:R-:W1:Y:S01]  /*5310*/  LDCU.128 UR52, c[0x0][0xb10] ;  /* 0x00016200ff3477ac */ /* 0x000e620008000c00 */
[----:B------:R-:W1:Y:S01]  /*5320*/  LDCU UR56, c[0x0][0x374] ;  /* 0x00006e80ff3877ac */ /* 0x000e620008000800 */
[----:B------:R-:W-:Y:S01]  /*5330*/  UIADD3 UR63, UPT, UPT, UR44, 0x200, URZ ;  /* 0x000002002c3f7890 */ /* 0x000fe2000fffe0ff */
[----:B-1234-:R-:W-:-:S11]  /*5340*/  IMAD.IADD R69, R0, 0x1, R69 ;  /* 0x0000000100457824 */ /* 0x01efd600078e0245 */
.L_x_124:
[C---:B------:R-:W-:Y:S02]  /*5350*/  LEA R3, R162.reuse, UR44, 0x3 ;  /* 0x0000002ca2037c11 */ /* 0x040fe4000f8e18ff */
[----:B------:R-:W-:Y:S02]  /*5360*/  SHF.L.U32 R0, R167, 0x1f, RZ ;  /* 0x0000001fa7007819 */ /* 0x000fe400000006ff */
[----:B------:R-:W-:Y:S02]  /*5370*/  LEA R5, R162, UR44, 0x4 ;  /* 0x0000002ca2057c11 */ /* 0x000fe4000f8e20ff */
[----:B-1----:R-:W1:Y:S02]  /*5380*/  SYNCS.PHASECHK.TRANS64.TRYWAIT P0, [R3+URZ+0x80], R0 ;  /* 0x00008000030075a7 */ /* 0x002e6400080011ff */
[----:B-1----:R-:W-:Y:S05]  /*5390*/  @!P0 BRA `(.L_x_98) ;  /* 0x0000004400088947 */ /* 0x002fea0003800000 */
.L_x_165:
        /* <DEDUP_REMOVED lines=11> */
[----:B------:R-:W-:Y:S01]  /*5450*/  PLOP3.LUT P0, PT, PT, PT, UP1, 0x80, 0x8 ;  /* 0x000000000008781c */ /* 0x000fe20003f0f018 */
[----:B------:R-:W-:Y:S11]  /*5460*/  UP2UR UR45, UPR, URZ, 0x2 ;  /* 0x00000002ff2d7883 */ /* 0x000ff60008000000 */
[----:B------:R-:W-:Y:S01]  /*5470*/  @!UPT UIADD3 URZ, UPT, UPT, URZ, URZ, URZ ;  /* 0x000000fffffff290 */ /* 0x000fe2000fffe0ff */
[----:B-1----:R-:W-:Y:S02]  /*5480*/  @P0 SHF.R.U32.HI R0, RZ, 0x10, R5 ;  /* 0x00000010ff000819 */ /* 0x002fe40000011605 */
        /* <DEDUP_REMOVED lines=12> */
[----:B------:R-:W2:Y:S01]  /*5550*/  LDCU UR12, c[0x0][0xb20] ;  /* 0x00016400ff0c77ac */ /* 0x000ea20008000800 */
[----:B------:R-:W-:Y:S02]  /*5560*/  UIMAD.WIDE.U32 UR4, UR56, UR55, URZ ;  /* 0x00000037380472a5 */ /* 0x000fe4000f8e00ff */
[----:B------:R-:W-:Y:S02]  /*5570*/  UIMAD.WIDE.U32 UR6, UR57, UR52, URZ ;  /* 0x00000034390672a5 */ /* 0x000fe4000f8e00ff */
[----:B------:R-:W-:Y:S02]  /*5580*/  UISETP.NE.AND UP0, UPT, UR54, 0x1, UPT ;  /* 0x000000013600788c */ /* 0x000fe4000bf05270 */
[----:B------:R-:W-:Y:S02]  /*5590*/  UIMAD.WIDE.U32 UR8, UR37, UR55, URZ ;  /* 0x00000037250872a5 */ /* 0x000fe4000f8e00ff */
[----:B------:R-:W-:Y:S02]  /*55a0*/  UIMAD.WIDE.U32 UR10, UR38, UR52, URZ ;  /* 0x00000034260a72a5 */ /* 0x000fe4000f8e00ff */
[----:B------:R-:W-:Y:S02]  /*55b0*/  UISETP.NE.AND UP1, UPT, UR43, 0x1, UPT ;  /* 0x000000012b00788c */ /* 0x000fe4000bf25270 */
[----:B------:R-:W-:Y:S01]  /*55c0*/  UISETP.NE.AND UP2, UPT, UR42, 0x1, UPT ;  /* 0x000000012a00788c */ /* 0x000fe2000bf45270 */
[----:B------:R-:W-:Y:S02]  /*55d0*/  UMOV UR4, UR5 ;  /* 0x0000000500047c82 */ /* 0x000fe40008000000 */
[----:B--2---:R-:W-:Y:S03]  /*55e0*/  USHF.R.U32.HI UR5, URZ, UR12, UR4 ;  /* 0x0000000cff057299 */ /* 0x004fe60008011604 */
[----:B------:R-:W-:Y:S02]  /*55f0*/  UMOV UR4, UR7 ;  /* 0x0000000700047c82 */ /* 0x000fe40008000000 */
[----:B------:R-:W-:Y:S02]  /*5600*/  USHF.R.U32.HI UR7, URZ, UR53, UR4 ;  /* 0x00000035ff077299 */ /* 0x000fe40008011604 */
[----:B------:R-:W-:Y:S02]  /*5610*/  USEL UR4, UR56, UR5, !UP0 ;  /* 0x0000000538047287 */ /* 0x000fe4000c000000 */
[----:B------:R-:W-:Y:S01]  /*5620*/  USEL UR7, UR57, UR7, !UP1 ;  /* 0x0000000739077287 */ /* 0x000fe2000c800000 */
[----:B------:R-:W-:Y:S01]  /*5630*/  UMOV UR5, UR9 ;  /* 0x0000000900057c82 */ /* 0x000fe20008000000 */
[----:B------:R-:W-:Y:S02]  /*5640*/  UIMAD.WIDE.U32 UR8, UR4, UR40, URZ ;  /* 0x00000028040872a5 */ /* 0x000fe4000f8e00ff */
[----:B------:R-:W-:Y:S03]  /*5650*/  USHF.R.U32.HI UR6, URZ, UR12, UR5 ;  /* 0x0000000cff067299 */ /* 0x000fe60008011605 */
[----:B------:R-:W-:Y:S01]  /*5660*/  UMOV UR5, UR11 ;  /* 0x0000000b00057c82 */ /* 0x000fe20008000000 */
[----:B------:R-:W-:Y:S02]  /*5670*/  UIMAD.WIDE.U32 UR10, UR7, UR40, URZ ;  /* 0x00000028070a72a5 */ /* 0x000fe4000f8e00ff */
[----:B------:R-:W-:Y:S02]  /*5680*/  USHF.R.U32.HI UR12, URZ, UR53, UR5 ;  /* 0x00000035ff0c7299 */ /* 0x000fe40008011605 */
[----:B------:R-:W-:Y:S01]  /*5690*/  USEL UR6, UR37, UR6, !UP0 ;  /* 0x0000000625067287 */ /* 0x000fe2000c000000 */
[----:B------:R-:W-:Y:S02]  /*56a0*/  UMOV UR5, UR9 ;  /* 0x0000000900057c82 */ /* 0x000fe40008000000 */
[----:B------:R-:W-:Y:S01]  /*56b0*/  UMOV UR10, UR11 ;  /* 0x0000000b000a7c82 */ /* 0x000fe20008000000 */
[----:B------:R-:W-:Y:S02]  /*56c0*/  @UP2 USHF.R.U32.HI UR4, URZ, UR41, UR5 ;  /* 0x00000029ff042299 */ /* 0x000fe40008011605 */
[----:B------:R-:W-:Y:S02]  /*56d0*/  @UP2 USHF.R.U32.HI UR7, URZ, UR41, UR10 ;  /* 0x00000029ff072299 */ /* 0x000fe4000801160a */
[----:B------:R-:W-:Y:S02]  /*56e0*/  UIMAD UR4, UR42, UR4, URZ ;  /* 0x000000042a0472a4 */ /* 0x000fe4000f8e02ff */
[----:B------:R-:W-:Y:S02]  /*56f0*/  UIMAD.WIDE.U32 UR10, UR6, UR40, URZ ;  /* 0x00000028060a72a5 */ /* 0x000fe4000f8e00ff */
[----:B------:R-:W-:Y:S02]  /*5700*/  USEL UR5, UR38, UR12, !UP1 ;  /* 0x0000000c26057287 */ /* 0x000fe4000c800000 */
[----:B------:R-:W-:Y:S02]  /*5710*/  UIMAD UR8, UR42, UR7, URZ ;  /* 0x000000072a0872a4 */ /* 0x000fe4000f8e02ff */
[----:B------:R-:W-:Y:S03]  /*5720*/  UISETP.GE.AND UP0, UPT, UR6, UR4, UPT ;  /* 0x000000040600728c */ /* 0x000fe6000bf06270 */
[----:B------:R-:W-:Y:S01]  /*5730*/  UMOV UR4, UR11 ;  /* 0x0000000b00047c82 */ /* 0x000fe20008000000 */
[----:B------:R-:W-:Y:S02]  /*5740*/  UISETP.GE.OR UP0, UPT, UR5, UR8, UP0 ;  /* 0x000000080500728c */ /* 0x000fe40008706670 */
[----:B------:R-:W-:Y:S02]  /*5750*/  USHF.R.U32.HI UR4, URZ, UR41, UR4 ;  /* 0x00000029ff047299 */ /* 0x000fe40008011604 */
[----:B------:R-:W-:Y:S02]  /*5760*/  UIMAD.WIDE.U32 UR8, UR5, UR40, URZ ;  /* 0x00000028050872a5 */ /* 0x000fe4000f8e00ff */
[----:B------:R-:W-:Y:S02]  /*5770*/  USEL UR11, UR6, UR4, !UP2 ;  /* 0x00000004060b7287 */ /* 0x000fe4000d000000 */
[----:B------:R-:W-:Y:S02]  /*5780*/  UIADD3 UR8, UPT, UPT, -UR5, URZ, URZ ;  /* 0x000000ff05087290 */ /* 0x000fe4000fffe1ff */
[----:B------:R-:W-:Y:S01]  /*5790*/  UIADD3 UR10, UPT, UPT, -UR11, URZ, URZ ;  /* 0x000000ff0b0a7290 */ /* 0x000fe2000fffe1ff */
[----:B------:R-:W-:Y:S01]  /*57a0*/  @!UP0 UMOV UR4, UR9 ;  /* 0x0000000900048c82 */ /* 0x000fe20008000000 */
[----:B------:R-:W-:Y:S02]  /*57b0*/  UIADD3 UR9, UPT, UPT, -UR6, URZ, URZ ;  /* 0x000000ff06097290 */ /* 0x000fe4000fffe1ff */
[----:B------:R-:W-:Y:S02]  /*57c0*/  @!UP0 USHF.R.U32.HI UR4, URZ, UR41, UR4 ;  /* 0x00000029ff048299 */ /* 0x000fe40008011604 */
[----:B------:R-:W-:Y:S02]  /*57d0*/  UIMAD UR10, UR42, UR10, UR6 ;  /* 0x0000000a2a0a72a4 */ /* 0x000fe4000f8e0206 */
[----:B------:R-:W-:Y:S04]  /*57e0*/  @!UP0 USEL UR4, UR5, UR4, !UP2 ;  /* 0x0000000405048287 */ /* 0x000fe8000d000000 */
[----:B------:R-:W-:Y:S02]  /*57f0*/  @!UP0 UIMAD UR10, UR7, UR10, UR4 ;  /* 0x0000000a070a82a4 */ /* 0x000fe4000f8e0204 */
[----:B------:R-:W-:Y:S02]  /*5800*/  @!UP0 UIADD3 UR11, UPT, UPT, UR11, -UR4, URZ ;  /* 0x800000040b0b8290 */ /* 0x000fe4000fffe0ff */
[----:B------:R-:W-:Y:S02]  /*5810*/  UIMAD UR7, UR43, UR8, UR38 ;  /* 0x000000082b0772a4 */ /* 0x000fe4000f8e0226 */
[----:B------:R-:W-:Y:S02]  /*5820*/  @!UP0 UIMAD UR6, UR11, UR42, UR5 ;  /* 0x0000002a0b0682a4 */ /* 0x000fe4000f8e0205 */
[----:B------:R-:W-:Y:S01]  /*5830*/  UIMAD UR4, UR54, UR9, UR37 ;  /* 0x00000009360472a4 */ /* 0x000fe2000f8e0225 */
[----:B------:R-:W-:Y:S02]  /*5840*/  @!UP0 UMOV UR5, UR10 ;  /* 0x0000000a00058c82 */ /* 0x000fe40008000000 */
[----:B------:R-:W-:Y:S02]  /*5850*/  UIMAD UR38, UR5, UR43, UR7 ;  /* 0x0000002b052672a4 */ /* 0x000fe4000f8e0207 */
[----:B------:R-:W-:Y:S11]  /*5860*/  UIMAD UR37, UR6, UR54, UR4 ;  /* 0x00000036062572a4 */ /* 0x000ff6000f8e0204 */
[----:B------:R-:W-:Y:S01]  /*5870*/  @!UPT UIADD3 URZ, UPT, UPT, URZ, URZ, URZ ;  /* 0x000000fffffff290 */ /* 0x000fe2000fffe0ff */
.L_x_99:
[----:B------:R-:W-:Y:S01]  /*5880*/  UISETP.NE.AND UP0, UPT, UR39, 0x1, UPT ;  /* 0x000000012700788c */ /* 0x000fe2000bf05270 */
[----:B------:R-:W-:Y:S01]  /*5890*/  IADD3 R162, PT, PT, R162, 0x1, RZ ;  /* 0x00000001a2a27810 */ /* 0x000fe20007ffe0ff */
[----:B------:R-:W-:Y:S02]  /*58a0*/  USHF.L.U32 UR50, UR16, 0x7, URZ ;  /* 0x0000000710327899 */ /* 0x000fe400080006ff */
[----:B------:R-:W-:Y:S07]  /*58b0*/  USHF.L.U32 UR49, UR20, 0x7, URZ ;  /* 0x0000000714317899 */ /* 0x000fee00080006ff */
[----:B------:R-:W2:Y:S01]  /*58c0*/  @!UP0 LDCU.128 UR12, c[0x0][0xb10] ;  /* 0x00016200ff0c87ac */ /* 0x000ea20008000c00 */
[----:B------:R-:W3:Y:S01]  /*58d0*/  @!UP0 LDCU UR5, c[0x0][0xb0c] ;  /* 0x00016180ff0587ac */ /* 0x000ee20008000800 */
[----:B------:R-:W4:Y:S01]  /*58e0*/  @!UP0 LDCU UR10, c[0x0][0xb20] ;  /* 0x00016400ff0a87ac */ /* 0x000f220008000800 */
[----:B--2---:R-:W-:Y:S02]  /*58f0*/  UIMAD.WIDE.U32 UR8, UR38, UR12, URZ ;  /* 0x0000000c260872a5 */ /* 0x004fe4000f8e00ff */
[----:B------:R-:W-:Y:S02]  /*5900*/  UIMAD.WIDE.U32 UR6, UR37, UR15, URZ ;  /* 0x0000000f250672a5 */ /* 0x000fe4000f8e00ff */
[----:B------:R-:W-:Y:S03]  /*5910*/  @!UP0 UISETP.NE.AND UP1, UPT, UR14, 0x1, UPT ;  /* 0x000000010e00888c */ /* 0x000fe6000bf25270 */
[----:B------:R-:W-:Y:S01]  /*5920*/  @!UP0 UMOV UR4, UR9 ;  /* 0x0000000900048c82 */ /* 0x000fe20008000000 */
[----:B---3--:R-:W-:Y:S02]  /*5930*/  @!UP0 UISETP.NE.AND UP2, UPT, UR5, 0x1, UPT ;  /* 0x000000010500888c */ /* 0x008fe4000bf45270 */
[----:B------:R-:W-:Y:S01]  /*5940*/  @!UP0 USHF.R.U32.HI UR4, URZ, UR13, UR4 ;  /* 0x0000000dff048299 */ /* 0x000fe20008011604 */
[----:B------:R-:W-:Y:S02]  /*5950*/  @!UP0 UMOV UR6, UR7 ;  /* 0x0000000700068c82 */ /* 0x000fe40008000000 */
[----:B----4-:R-:W-:Y:S02]  /*5960*/  @!UP0 USHF.R.U32.HI UR6, URZ, UR10, UR6 ;  /* 0x0000000aff068299 */ /* 0x010fe40008011606 */
[----:B------:R-:W-:Y:S02]  /*5970*/  @!UP0 USEL UR7, UR38, UR4, !UP2 ;  /* 0x0000000426078287 */ /* 0x000fe4000d000000 */
[----:B------:R-:W-:Y:S04]  /*5980*/  @!UP0 USEL UR6, UR37, UR6, !UP1 ;  /* 0x0000000625068287 */ /* 0x000fe8000c800000 */
[----:B------:R-:W-:Y:S02]  /*5990*/  @!UP0 UIADD3 UR4, UPT, UPT, -UR7, UR6, URZ ;  /* 0x0000000607048290 */ /* 0x000fe4000fffe1ff */
[----:B------:R-:W-:Y:S02]  /*59a0*/  @!UP0 UIADD3 UR6, UPT, UPT, UR7, -UR6, URZ ;  /* 0x8000000607068290 */ /* 0x000fe4000fffe0ff */
[----:B------:R-:W-:Y:S02]  /*59b0*/  @!UP0 UIMAD UR38, UR4, UR5, UR38 ;  /* 0x00000005042682a4 */ /* 0x000fe4000f8e0226 */
[----:B------:R-:W-:Y:S02]  /*59c0*/  @!UP0 UIMAD UR37, UR6, UR14, UR37 ;  /* 0x0000000e062582a4 */ /* 0x000fe4000f8e0225 */
[----:B------:R-:W-:Y:S09]  /*59d0*/  ULOP3.LUT UP0, URZ, UR63, 0x1b0, URZ, 0xc0, !UPT ;  /* 0x000001b03fff7892 */ /* 0x000ff2000f80c0ff */
[----:B------:R-:W-:Y:S05]  /*59e0*/  BRA.U !UP0, `(.L_x_100) ;  /* 0x0000000108407547 */ /* 0x000fea000b800000 */
[----:B------:R-:W2:Y:S01]  /*59f0*/  LDCU.64 UR8, c[0x4][0x80] ;  /* 0x01001000ff0877ac */ /* 0x000ea20008000a00 */
[----:B------:R-:W-:Y:S01]  /*5a00*/  MOV R3, 0x0 ;  /* 0x0000000000037802 */ /* 0x000fe20000000f00 */
[----:B------:R-:W-:Y:S02]  /*5a10*/  HFMA2 R12, -RZ, RZ, 0, 5.9604644775390625e-08 ;  /* 0x00000001ff0c7431 */ /* 0x000fe400000001ff */
[----:B------:R-:W-:Y:S02]  /*5a20*/  IMAD.MOV.U32 R8, RZ, RZ, 0x70 ;  /* 0x00000070ff087424 */ /* 0x000fe400078e00ff */
[----:B------:R-:W-:Y:S01]  /*5a30*/  IMAD.MOV.U32 R13, RZ, RZ, RZ ;  /* 0x000000ffff0d7224 */ /* 0x000fe200078e00ff */
[----:B------:R-:W3:Y:S01]  /*5a40*/  LDCU.64 UR6, c[0x4][0x88] ;  /* 0x01001100ff0677ac */ /* 0x000ee20008000a00 */
[----:B------:R-:W4:Y:S01]  /*5a50*/  LDC.64 R2, c[0x4][R3] ;  /* 0x0100000003027b82 */ /* 0x000f220000000a00 */
[----:B------:R-:W1:Y:S01]  /*5a60*/  LDCU.64 UR4, c[0x4][0x8] ;  /* 0x01000100ff0477ac */ /* 0x000e620008000a00 */
[----:B--2---:R-:W-:Y:S01]  /*5a70*/  MOV R5, UR9 ;  /* 0x0000000900057c02 */ /* 0x004fe20008000f00 */
[----:B------:R-:W-:Y:S01]  /*5a80*/  IMAD.U32 R4, RZ, RZ, UR8 ;  /* 0x00000008ff047e24 */ /* 0x000fe2000f8e00ff */
[----:B---3--:R-:W-:Y:S01]  /*5a90*/  MOV R7, UR7 ;  /* 0x0000000700077c02 */ /* 0x008fe20008000f00 */
[----:B------:R-:W-:Y:S01]  /*5aa0*/  IMAD.U32 R6, RZ, RZ, UR6 ;  /* 0x00000006ff067e24 */ /* 0x000fe2000f8e00ff */
[----:B-1----:R-:W-:Y:S01]  /*5ab0*/  MOV R11, UR5 ;  /* 0x00000005000b7c02 */ /* 0x002fe20008000f00 */
[----:B------:R-:W-:Y:S02]  /*5ac0*/  IMAD.U32 R10, RZ, RZ, UR4 ;  /* 0x00000004ff0a7e24 */ /* 0x000fe4000f8e00ff */
[----:B------:R-:W-:Y:S07]  /*5ad0*/  LEPC R20, `(.L_x_100) ;  /* 0x000000001014794e */ /* 0x000fee0000000000 */
[----:B----45:R-:W-:Y:S05]  /*5ae0*/  CALL.ABS.NOINC R2 ;  /* 0x0000000002007343 */ /* 0x030fea0003c00000 */
.L_x_100:
[----:B------:R-:W-:Y:S01]  /*5af0*/  LOP3.LUT P0, RZ, R177, 0x1b0, RZ, 0xc0, !PT ;  /* 0x000001b0b1ff7812 */ /* 0x000fe2000780c0ff */
[----:B------:R-:W-:Y:S11]  /*5b00*/  BSSY.RECONVERGENT B6, `(.L_x_101) ;  /* 0x0000013000067945 */ /* 0x000ff60003800200 */
[----:B------:R-:W-:Y:S01]  /*5b10*/  @!UPT UIADD3 URZ, UPT, UPT, URZ, URZ, URZ ;  /* 0x000000fffffff290 */ /* 0x000fe2000fffe0ff */
[----:B------:R-:W-:Y:S05]  /*5b20*/  @!P0 BRA `(.L_x_102) ;  /* 0x0000000000408947 */ /* 0x000fea0003800000 */
        /* <DEDUP_REMOVED lines=16> */
.L_x_102:
[----:B------:R-:W-:Y:S05]  /*5c30*/  BSYNC.RECONVERGENT B6 ;  /* 0x0000000000067941 */ /* 0x000fea0003800200 */
.L_x_101:
[----:B------:R-:W-:Y:S01]  /*5c40*/  R2UR UR4, R160 ;  /* 0x00000000a00472ca */ /* 0x000fe200000e0000 */
[----:B------:R-:W-:Y:S01]  /*5c50*/  UISETP.NE.U32.AND UP0, UPT, UR60, URZ, UPT ;  /* 0x000000ff3c00728c */ /* 0x000fe2000bf05070 */
[----:B------:R-:W-:Y:S02]  /*5c60*/  ISETP.NE.U32.AND P4, PT, R156, RZ, PT ;  /* 0x000000ff9c00720c */ /* 0x000fe40003f85070 */
[----:B------:R-:W-:Y:S01]  /*5c70*/  ISETP.NE.U32.AND P2, PT, RZ, UR46, PT ;  /* 0x0000002eff007c0c */ /* 0x000fe2000bf45070 */
[----:B------:R-:W-:Y:S01]  /*5c80*/  UISETP.NE.AND.EX UP1, UPT, UR61, URZ, UPT, UP0 ;  /* 0x000000ff3d00728c */ /* 0x000fe2000bf25300 */
[----:B------:R-:W-:Y:S01]  /*5c90*/  ISETP.NE.AND.EX P4, PT, R157, RZ, PT, P4 ;  /* 0x000000ff9d00720c */ /* 0x000fe20003f85340 */
[----:B------:R-:W-:Y:S01]  /*5ca0*/  UPLOP3.LUT UP0, UPT, UPT, UPT, UPT, 0x40, 0x4 ;  /* 0x000000000004789c */ /* 0x000fe20003f0e870 */
[----:B------:R-:W-:Y:S05]  /*5cb0*/  ISETP.NE.AND.EX P2, PT, RZ, UR47, PT, P2 ;  /* 0x0000002fff007c0c */ /* 0x000fea000bf45320 */
[----:B------:R-:W-:Y:S06]  /*5cc0*/  UISETP.NE.AND UP2, UPT, UR4, URZ, UPT ;  /* 0x000000ff0400728c */ /* 0x000fec000bf45270 */
[----:B------:R-:W-:Y:S05]  /*5cd0*/  PLOP3.LUT P1, PT, PT, PT, UP2, 0x80, 0x8 ;  /* 0x000000000008781c */ /* 0x000fea0003f2f028 */
[----:B------:R-:W-:Y:S06]  /*5ce0*/  @UP2 UPLOP3.LUT UP0, UPT, UPT, UPT, UP1, 0x80, 0x8 ;  /* 0x000000000008289c */ /* 0x000fec0003f0f010 */
[----:B------:R-:W-:Y:S01]  /*5cf0*/  PLOP3.LUT P0, PT, PT, PT, UP0, 0x80, 0x8 ;  /* 0x000000000008781c */ /* 0x000fe20003f0f008 */
[----:B------:R-:W-:Y:S01]  /*5d00*/  @!UPT UIADD3 URZ, UPT, UPT, URZ, URZ, URZ ;  /* 0x000000fffffff290 */ /* 0x000fe2000fffe0ff */
[----:B------:R-:W-:Y:S11]  /*5d10*/  BRA.U !UP1, `(.L_x_103) ;  /* 0x00000001093c7547 */ /* 0x000ff6000b800000 */
[----:B------:R-:W-:Y:S01]  /*5d20*/  UISETP.NE.U32.AND UP0, UPT, UR46, URZ, UPT ;  /* 0x000000ff2e00728c */ /* 0x000fe2000bf05070 */
[----:B-1----:R-:W-:Y:S01]  /*5d30*/  HFMA2 R0, -RZ, RZ, 0, 5.9604644775390625e-08 ;  /* 0x00000001ff007431 */ /* 0x002fe200000001ff */
[----:B------:R-:W1:Y:S01]  /*5d40*/  LDCU.64 UR8, c[0x0][0x358] ;  /* 0x00006b00ff0877ac */ /* 0x000e620008000a00 */
[----:B------:R-:W-:Y:S01]  /*5d50*/  IMAD.MOV.U32 R158, RZ, RZ, 0x1 ;  /* 0x00000001ff9e7424 */ /* 0x000fe200078e00ff */
[----:B------:R-:W-:Y:S06]  /*5d60*/  UISETP.NE.AND.EX UP0, UPT, UR47, URZ, UPT, UP0 ;  /* 0x000000ff2f00728c */ /* 0x000fec000bf05300 */
[----:B------:R-:W-:Y:S05]  /*5d70*/  PLOP3.LUT P3, PT, PT, PT, UP0, 0x80, 0x8 ;  /* 0x000000000008781c */ /* 0x000fea0003f6f008 */
[----:B------:R-:W2:Y:S01]  /*5d80*/  @UP0 LDCU.64 UR4, c[0x0][0x888] ;  /* 0x00011100ff0407ac */ /* 0x000ea20008000a00 */
[----:B------:R-:W-:Y:S07]  /*5d90*/  @UP0 UIMAD UR6, UR36, UR60, URZ ;  /* 0x0000003c240602a4 */ /* 0x000fee000f8e02ff */
[----:B------:R-:W-:Y:S01]  /*5da0*/  @!P3 PRMT R158, R0, 0x7610, R158 ;  /* 0x00007610009eb816 */ /* 0x000fe2000000009e */
[----:B--2---:R-:W-:Y:S06]  /*5db0*/  @UP0 UIMAD.WIDE UR4, UR6, 0x4, UR4 ;  /* 0x00000004060408a5 */ /* 0x004fec000f8e0204 */
[----:B------:R-:W-:Y:S01]  /*5dc0*/  IMAD.U32 R2, RZ, RZ, UR4 ;  /* 0x00000004ff027e24 */ /* 0x000fe2000f8e00ff */
[----:B------:R-:W-:Y:S04]  /*5dd0*/  MOV R3, UR5 ;  /* 0x0000000500037c02 */ /* 0x000fe80008000f00 */
[----:B------:R-:W2:Y:S01]  /*5de0*/  @!UP0 LDCU UR4, c[0x0][0x880] ;  /* 0x00011000ff0487ac */ /* 0x000ea20008000800 */
[----:B-1---5:R3:W5:Y:S02]  /*5df0*/  @P3 LDG.E R73, desc[UR8][R2.64] ;  /* 0x0000000802493981 */ /* 0x022764000c1e1900 */
[----:B--23--:R-:W-:Y:S02]  /*5e00*/  @!P3 IMAD.U32 R73, RZ, RZ, UR4 ;  /* 0x00000004ff49be24 */ /* 0x00cfe4000f8e00ff */
.L_x_103:
[----:B------:R-:W-:Y:S05]  /*5e10*/  @!P4 BRA `(.L_x_104) ;  /* 0x000000000024c947 */ /* 0x000fea0003800000 */
[----:B------:R-:W-:Y:S01]  /*5e20*/  ISETP.NE.U32.AND P3, PT, R138, RZ, PT ;  /* 0x000000ff8a00720c */ /* 0x000fe20003f65070 */
[----:B------:R-:W2:Y:S03]  /*5e30*/  LDCU.64 UR4, c[0x0][0x358] ;  /* 0x00006b00ff0477ac */ /* 0x000ea60008000a00 */
[----:B------:R-:W-:Y:S11]  /*5e40*/  ISETP.NE.AND.EX P3, PT, R139, RZ, PT, P3 ;  /* 0x000000ff8b00720c */ /* 0x000ff60003f65330 */
[----:B------:R-:W-:Y:S02]  /*5e50*/  @!UPT UIADD3 URZ, UPT, UPT, URZ, URZ, URZ ;  /* 0x000000fffffff290 */ /* 0x000fe4000fffe0ff */
[----:B------:R-:W3:Y:S01]  /*5e60*/  @P3 LDC.64 R2, c[0x0][0x8a8] ;  /* 0x00022a00ff023b82 */ /* 0x000ee20000000a00 */
[----:B-1----:R-:W-:Y:S04]  /*5e70*/  @P3 IMAD R0, R156, UR36, RZ ;  /* 0x000000249c003c24 */ /* 0x002fe8000f8e02ff */
[----:B---3--:R-:W-:Y:S05]  /*5e80*/  @P3 IMAD.WIDE R2, R0, 0x4, R2 ;  /* 0x0000000400023825 */ /* 0x008fea00078e0202 */
[----:B--2--5:R2:W5:Y:S02]  /*5e90*/  @P3 LDG.E R70, desc[UR4][R2.64] ;  /* 0x0000000402463981 */ /* 0x024564000c1e1900 */
[----:B--2---:R-:W3:Y:S02]  /*5ea0*/  @!P3 LDC R70, c[0x0][0x8a0] ;  /* 0x00022800ff46bb82 */ /* 0x004ee40000000800 */
.L_x_104:
[----:B-----5:R-:W-:Y:S01]  /*5eb0*/  FSETP.NEU.AND P4, PT, R73, RZ, PT ;  /* 0x000000ff4900720b */ /* 0x020fe20003f8d000 */
[----:B------:R-:W-:Y:S01]  /*5ec0*/  BSSY B1, `(.L_x_105) ;  /* 0x0000047000017945 */ /* 0x000fe20003800000 */
[----:B------:R-:W-:Y:S01]  /*5ed0*/  SEL R5, RZ, 0xffffffff, P2 ;  /* 0xffffffffff057807 */ /* 0x000fe20001000000 */
[----:B------:R-:W-:Y:S01]  /*5ee0*/  IMAD.MOV.U32 R186, RZ, RZ, 0x1 ;  /* 0x00000001ffba7424 */ /* 0x000fe200078e00ff */
[----:B------:R-:W-:Y:S01]  /*5ef0*/  LOP3.LUT P3, RZ, R158, 0xff, RZ, 0xc0, !PT ;  /* 0x000000ff9eff7812 */ /* 0x000fe2000786c0ff */
[----:B------:R-:W-:Y:S01]  /*5f00*/  IMAD R71, R68, 0x80, R69 ;  /* 0x0000008044477824 */ /* 0x000fe200078e0245 */
[----:B-1----:R-:W-:Y:S02]  /*5f10*/  @P1 SEL R0, RZ, 0xffffffff, P4 ;  /* 0xffffffffff001807 */ /* 0x002fe40002000000 */
[----:B------:R-:W-:Y:S02]  /*5f20*/  CS2R R154, SRZ ;  /* 0x00000000009a7805 */ /* 0x000fe4000001ff00 */
[----:B------:R-:W-:Y:S02]  /*5f30*/  LEA R3, R166, UR44, 0x3 ;  /* 0x0000002ca6037c11 */ /* 0x000fe4000f8e18ff */
[----:B------:R-:W-:Y:S02]  /*5f40*/  CS2R R152, SRZ ;  /* 0x0000000000987805 */ /* 0x000fe4000001ff00 */
[----:B------:R-:W-:Y:S02]  /*5f50*/  @P0 SEL R0, R5, R0, !P3 ;  /* 0x0000000005000207 */ /* 0x000fe40005800000 */
[----:B------:R-:W-:Y:S02]  /*5f60*/  CS2R R150, SRZ ;  /* 0x0000000000967805 */ /* 0x000fe4000001ff00 */
[----:B------:R-:W-:Y:S02]  /*5f70*/  LEA R161, R68, UR44, 0x3 ;  /* 0x0000002c44a17c11 */ /* 0x000fe4000f8e18ff */
[----:B------:R-:W-:Y:S02]  /*5f80*/  CS2R R148, SRZ ;  /* 0x0000000000947805 */ /* 0x000fe4000001ff00 */
[----:B------:R-:W-:Y:S02]  /*5f90*/  @P1 LOP3.LUT R0, R0, 0x1, RZ, 0xc0, !PT ;  /* 0x0000000100001812 */ /* 0x000fe400078ec0ff */
[----:B------:R-:W-:Y:S02]  /*5fa0*/  CS2R R146, SRZ ;  /* 0x0000000000927805 */ /* 0x000fe4000001ff00 */
[----:B------:R-:W-:Y:S02]  /*5fb0*/  SHF.L.U32 R4, R168, 0x1f, RZ ;  /* 0x0000001fa8047819 */ /* 0x000fe400000006ff */
[----:B------:R-:W-:Y:S02]  /*5fc0*/  CS2R R144, SRZ ;  /* 0x0000000000907805 */ /* 0x000fe4000001ff00 */
[----:B------:R-:W-:Y:S02]  /*5fd0*/  ISETP.NE.U32.OR P6, PT, R0, 0x1, !P1 ;  /* 0x000000010000780c */ /* 0x000fe40004fc5470 */
[----:B------:R-:W-:Y:S02]  /*5fe0*/  CS2R R142, SRZ ;  /* 0x00000000008e7805 */ /* 0x000fe4000001ff00 */
[----:B------:R-:W-:Y:S02]  /*5ff0*/  PLOP3.LUT P2, PT, PT, PT, UP1, 0x80, 0x8 ;  /* 0x000000000008781c */ /* 0x000fe40003f4f018 */
[----:B------:R-:W-:Y:S02]  /*6000*/  CS2R R140, SRZ ;  /* 0x00000000008c7805 */ /* 0x000fe4000001ff00 */
[----:B------:R-:W-:Y:S02]  /*6010*/  SEL R0, RZ, 0xffffffff, P4 ;  /* 0xffffffffff007807 */ /* 0x000fe40002000000 */
[----:B------:R-:W-:Y:S03]  /*6020*/  P2R R172, PR, RZ, 0x40 ;  /* 0x00000040ffac7803 */ /* 0x000fe60000000000 */
[----:B------:R-:W-:Y:S04]  /*6030*/  @P6 SHF.L.U32 R2, R165, 0x1f, RZ ;  /* 0x0000001fa5026819 */ /* 0x000fe800000006ff */
[----:B------:R-:W-:Y:S01]  /*6040*/  @P2 SEL R0, R5, R0, !P3 ;  /* 0x0000000005002207 */ /* 0x000fe20005800000 */
[----:B------:R-:W1:Y:S03]  /*6050*/  @P6 SYNCS.PHASECHK.TRANS64.TRYWAIT P1, [R3+URZ+0x50], R2 ;  /* 0x00005002030065a7 */ /* 0x000e6600080211ff */
[----:B------:R-:W-:Y:S04]  /*6060*/  LOP3.LUT R0, R0, 0x1, RZ, 0xc0, !PT ;  /* 0x0000000100007812 */ /* 0x000fe800078ec0ff */
[----:B------:R-:W-:Y:S04]  /*6070*/  ISETP.NE.U32.AND P5, PT, R0, 0x1, PT ;  /* 0x000000010000780c */ /* 0x000fe80003fa5070 */
[----:B------:R-:W-:Y:S01]  /*6080*/  P2R R187, PR, RZ, 0x20 ;  /* 0x00000020ffbb7803 */ /* 0x000fe20000000000 */
[----:B------:R2:W4:Y:S01]  /*6090*/  SYNCS.PHASECHK.TRANS64.TRYWAIT P0, [R161+URZ+0xa0], R4 ;  /* 0x0000a004a10075a7 */ /* 0x00052200080011ff */
[----:B-1----:R-:W-:Y:S01]  /*60a0*/  @P6 SEL R186, RZ, 0x1, !P1 ;  /* 0x00000001ffba6807 */ /* 0x002fe20004800000 */
[----:B--2---:R-:W-:Y:S06]  /*60b0*/  @!P6 BRA `(.L_x_106) ;  /* 0x00000000009ce947 */ /* 0x004fec0003800000 */
[----:B------:R-:W-:Y:S01]  /*60c0*/  @P5 IMAD R7, R166, 0x2000, R171 ;  /* 0x00002000a6075824 */ /* 0x000fe200078e02ab */
[----:B------:R-:W1:Y:S01]  /*60d0*/  S2R R0, SR_CgaCtaId ;  /* 0x0000000000007919 */ /* 0x000e620000008800 */
[----:B------:R-:W-:Y:S01]  /*60e0*/  ISETP.NE.AND P1, PT, R186, RZ, PT ;  /* 0x000000ffba00720c */ /* 0x000fe20003f25270 */
[----:B------:R-:W-:Y:S01]  /*60f0*/  BSSY B0, `(.L_x_107) ;  /* 0x0000010000007945 */ /* 0x000fe20003800000 */
[--C-:B------:R-:W-:Y:S01]  /*6100*/  @P5 IMAD R8, R176, -0x10, R7.reuse ;  /* 0xfffffff0b0085824 */ /* 0x100fe200078e0207 */
[----:B------:R-:W-:Y:S01]  /*6110*/  CS2R R142, SRZ ;  /* 0x00000000008e7805 */ /* 0x000fe2000001ff00 */
[----:B------:R-:W-:Y:S01]  /*6120*/  @P5 IMAD R6, R170, -0x10, R7 ;  /* 0xfffffff0aa065824 */ /* 0x000fe200078e0207 */
[----:B------:R-:W-:Y:S01]  /*6130*/  CS2R R140, SRZ ;  /* 0x00000000008c7805 */ /* 0x000fe2000001ff00 */
[----:B------:R-:W-:Y:S01]  /*6140*/  @P5 IMAD R5, R169, 0x10, R8 ;  /* 0x00000010a9055824 */ /* 0x000fe200078e0208 */
[----:B------:R-:W-:Y:S02]  /*6150*/  CS2R R150, SRZ ;  /* 0x0000000000967805 */ /* 0x000fe4000001ff00 */
[----:B------:R-:W-:Y:S02]  /*6160*/  CS2R R148, SRZ ;  /* 0x0000000000947805 */ /* 0x000fe4000001ff00 */
[----:B------:R-:W-:Y:S02]  /*6170*/  CS2R R146, SRZ ;  /* 0x0000000000927805 */ /* 0x000fe4000001ff00 */
[----:B------:R-:W-:Y:S02]  /*6180*/  CS2R R144, SRZ ;  /* 0x0000000000907805 */ /* 0x000fe4000001ff00 */
[----:B------:R-:W-:Y:S02]  /*6190*/  CS2R R154, SRZ ;  /* 0x00000000009a7805 */ /* 0x000fe4000001ff00 */
[----:B------:R-:W-:Y:S01]  /*61a0*/  CS2R R152, SRZ ;  /* 0x0000000000987805 */ /* 0x000fe2000001ff00 */
[----:B------:R-:W-:Y:S06]  /*61b0*/  @P1 BRA `(.L_x_108) ;  /* 0x00000000000c1947 */ /* 0x000fec0003800000 */
[----:B------:R-:W-:Y:S04]  /*61c0*/  SHF.L.U32 R2, R165, 0x1f, RZ ;  /* 0x0000001fa5027819 */ /* 0x000fe800000006ff */
[----:B------:R-:W2:Y:S02]  /*61d0*/  SYNCS.PHASECHK.TRANS64.TRYWAIT P1, [R3+URZ+0x50], R2 ;  /* 0x00005002030075a7 */ /* 0x000ea400080211ff */
[----:B--2---:R-:W-:Y:S05]  /*61e0*/  @!P1 BRA `(.L_x_109) ;  /* 0x0000003400889947 */ /* 0x004fea0003800000 */
.L_x_108:
[----:B------:R-:W-:Y:S05]  /*61f0*/  BSYNC B0 ;  /* 0x0000000000007941 */ /* 0x000fea0003800000 */
.L_x_107:
[----:B------:R-:W-:Y:S01]  /*6200*/  ISETP.NE.AND P1, PT, R187, RZ, PT ;  /* 0x000000ffbb00720c */ /* 0x000fe20003f25270 */
[----:B--2---:R-:W-:Y:S02]  /*6210*/  VIADD R3, R3, 0x60 ;  /* 0x0000006003037836 */ /* 0x004fe40000000000 */
[----:B------:R-:W-:Y:S03]  /*6220*/  VIADD R166, R166, 0x1 ;  /* 0x00000001a6a67836 */ /* 0x000fe60000000000 */
[----:B-1----:R-:W-:Y:S07]  /*6230*/  PRMT R0, R0, 0x654, R3 ;  /* 0x0000065400007816 */ /* 0x002fee0000000003 */
[----:B------:R1:W2:Y:S04]  /*6240*/  @P1 LDS.128 R140, [R7] ;  /* 0x00000000078c1984 */ /* 0x0002a80000000c00 */
[----:B------:R1:W1:Y:S04]  /*6250*/  @P1 LDS.128 R148, [R6+0x20] ;  /* 0x0000200006941984 */ /* 0x0002680000000c00 */
[----:B------:R1:W1:Y:S04]  /*6260*/  @P1 LDS.128 R144, [R8+0x10] ;  /* 0x0000100008901984 */ /* 0x0002680000000c00 */
[----:B------:R1:W1:Y:S01]  /*6270*/  @P1 LDS.128 R152, [R5+0x10] ;  /* 0x0000100005981984 */ /* 0x0002620000000c00 */
[C---:B------:R-:W-:Y:S01]  /*6280*/  ISETP.NE.AND P1, PT, R166.reuse, 0x2, PT ;  /* 0x00000002a600780c */ /* 0x040fe20003f25270 */
[----:B------:R-:W-:Y:S01]  /*6290*/  @!PT LDS RZ, [RZ] ;  /* 0x00000000fffff984 */ /* 0x000fe20000000800 */
[----:B------:R-:W-:Y:S01]  /*62a0*/  @!PT LDS RZ, [RZ] ;  /* 0x00000000fffff984 */ /* 0x000fe20000000800 */
[----:B------:R-:W-:Y:S01]  /*62b0*/  @!PT LDS RZ, [RZ] ;  /* 0x00000000fffff984 */ /* 0x000fe20000000800 */
[----:B------:R-:W-:Y:S01]  /*62c0*/  @!PT LDS RZ, [RZ] ;  /* 0x00000000fffff984 */ /* 0x000fe20000000800 */
[----:B------:R5:W-:Y:S06]  /*62d0*/  MEMBAR.ALL.CTA ;  /* 0x0000000000007992 */ /* 0x000bec0000008000 */
[----:B-----5:R-:W5:Y:S01]  /*62e0*/  FENCE.VIEW.ASYNC.S ;  /* 0x00000000000073c6 */ /* 0x020f620000000000 */
[----:B------:R-:W-:Y:S01]  /*62f0*/  SEL R166, R166, RZ, P1 ;  /* 0x000000ffa6a67207 */ /* 0x000fe20000800000 */
[----:B-----5:R5:W-:Y:S02]  /*6300*/  SYNCS.ARRIVE.TRANS64.RED.A1T0 RZ, [R0+URZ], RZ ;  /* 0x000000ff00ff79a7 */ /* 0x020be400081004ff */
[----:B-----5:R-:W-:Y:S04]  /*6310*/  SEL R0, RZ, 0x1, P1 ;  /* 0x00000001ff007807 */ /* 0x020fe80000800000 */
[----:B--2---:R-:W-:Y:S02]  /*6320*/  LOP3.LUT R165, R165, R0, RZ, 0x3c, !PT ;  /* 0x00000000a5a57212 */ /* 0x004fe400078e3cff */
.L_x_106:
[----:B------:R-:W-:Y:S05]  /*6330*/  BSYNC B1 ;  /* 0x0000000000017941 */ /* 0x000fea0003800000 */
.L_x_105:
[----:B------:R-:W-:Y:S04]  /*6340*/  SHF.R.U32.HI R0, RZ, 0x15, R71 ;  /* 0x00000015ff007819 */ /* 0x000fe80000011647 */
[----:B------:R-:W-:Y:S01]  /*6350*/  LOP3.LUT P1, RZ, R0, 0x3, R159, 0x48, !PT ;  /* 0x0000000300ff7812 */ /* 0x000fe2000782489f */
[----:B------:R-:W-:Y:S01]  /*6360*/  @!UPT UIADD3 URZ, UPT, UPT, URZ, URZ, URZ ;  /* 0x000000fffffff290 */ /* 0x000fe2000fffe0ff */
[----:B----4-:R-:W-:Y:S11]  /*6370*/  @P0 BRA `(.L_x_110) ;  /* 0x0000000000080947 */ /* 0x010ff60003800000 */
[----:B------:R-:W2:Y:S02]  /*6380*/  SYNCS.PHASECHK.TRANS64.TRYWAIT P0, [R161+URZ+0xa0], R4 ;  /* 0x0000a004a10075a7 */ /* 0x000ea400080011ff */
[----:B--2---:R-:W-:Y:S05]  /*6390*/  @!P0 BRA `(.L_x_111) ;  /* 0x0000003400308947 */ /* 0x004fea0003800000 */
.L_x_110:
[----:B------:R-:W-:Y:S04]  /*63a0*/  BSSY.RECONVERGENT B6, `(.L_x_112) ;  /* 0x0000012000067945 */ /* 0x000fe80003800200 */
[----:B------:R-:W-:Y:S05]  /*63b0*/  @!P1 BRA `(.L_x_113) ;  /* 0x0000000000409947 */ /* 0x000fea0003800000 */
[----:B------:R-:W4:Y:S01]  /*63c0*/  LDCU.64 UR8, c[0x4][0x70] ;  /* 0x01000e00ff0877ac */ /* 0x000f220008000a00 */
[----:B------:R-:W-:Y:S01]  /*63d0*/  MOV R3, 0x0 ;  /* 0x0000000000037802 */ /* 0x000fe20000000f00 */
[----:B------:R-:W-:Y:S02]  /*63e0*/  HFMA2 R12, -RZ, RZ, 0, 5.9604644775390625e-08 ;  /* 0x00000001ff0c7431 */ /* 0x000fe400000001ff */
[----:B-1----:R-:W-:Y:S02]  /*63f0*/  IMAD.MOV.U32 R8, RZ, RZ, 0x192 ;  /* 0x00000192ff087424 */ /* 0x002fe400078e00ff */
[----:B------:R-:W-:Y:S01]  /*6400*/  IMAD.MOV.U32 R13, RZ, RZ, RZ ;  /* 0x000000ffff0d7224 */ /* 0x000fe200078e00ff */
[----:B------:R-:W1:Y:S01]  /*6410*/  LDCU.64 UR6, c[0x4][0x78] ;  /* 0x01000f00ff0677ac */ /* 0x000e620008000a00 */
[----:B------:R-:W3:Y:S01]  /*6420*/  LDC.64 R2, c[0x4][R3] ;  /* 0x0100000003027b82 */ /* 0x000ee20000000a00 */
[----:B------:R-:W5:Y:S01]  /*6430*/  LDCU.64 UR4, c[0x4][0x10] ;  /* 0x01000200ff0477ac */ /* 0x000f620008000a00 */
[----:B----4-:R-:W-:Y:S01]  /*6440*/  MOV R5, UR9 ;  /* 0x0000000900057c02 */ /* 0x010fe20008000f00 */
[----:B--2---:R-:W-:Y:S01]  /*6450*/  IMAD.U32 R4, RZ, RZ, UR8 ;  /* 0x00000008ff047e24 */ /* 0x004fe2000f8e00ff */
[----:B-1----:R-:W-:Y:S01]  /*6460*/  MOV R7, UR7 ;  /* 0x0000000700077c02 */ /* 0x002fe20008000f00 */
[----:B------:R-:W-:Y:S01]  /*6470*/  IMAD.U32 R6, RZ, RZ, UR6 ;  /* 0x00000006ff067e24 */ /* 0x000fe2000f8e00ff */
[----:B-----5:R-:W-:Y:S01]  /*6480*/  MOV R11, UR5 ;  /* 0x00000005000b7c02 */ /* 0x020fe20008000f00 */
[----:B------:R-:W-:Y:S02]  /*6490*/  IMAD.U32 R10, RZ, RZ, UR4 ;  /* 0x00000004ff0a7e24 */ /* 0x000fe4000f8e00ff */
[----:B------:R-:W-:Y:S07]  /*64a0*/  LEPC R20, `(.L_x_113) ;  /* 0x000000001014794e */ /* 0x000fee0000000000 */
[----:B---3--:R-:W-:Y:S05]  /*64b0*/  CALL.ABS.NOINC R2 ;  /* 0x0000000002007343 */ /* 0x008fea0003c00000 */
.L_x_113:
[----:B------:R-:W-:Y:S05]  /*64c0*/  BSYNC.RECONVERGENT B6 ;  /* 0x0000000000067941 */ /* 0x000fea0003800200 */
.L_x_112:
[-C--:B------:R-:W-:Y:S01]  /*64d0*/  F2FP.F16.E4M3.UNPACK_B R74, R140.reuse ;  /* 0x0000008cff4a723e */ /* 0x080fe200020006ff */
[----:B------:R-:W-:Y:S05]  /*64e0*/  WARPSYNC.ALL ;  /* 0x0000000000007948 */ /* 0x000fea0003800000 */
[----:B------:R-:W-:Y:S01]  /*64f0*/  R2UR UR4, R71 ;  /* 0x00000000470472ca */ /* 0x000fe200000e0000 */
[--C-:B------:R-:W-:Y:S01]  /*6500*/  HADD2.F32 R72, -RZ, R74.reuse.H0_H0 ;  /* 0x2000004aff487230 */ /* 0x100fe20000004100 */
[----:B------:R-:W-:Y:S01]  /*6510*/  F2FP.F16.E4M3.UNPACK_B R76, R140.H1 ;  /* 0x0000008cff4c723e */ /* 0x000fe200030006ff */
[----:B------:R-:W-:Y:S01]  /*6520*/  HADD2.F32 R75, -RZ, R74.H1_H1 ;  /* 0x3000004aff4b7230 */ /* 0x000fe20000004100 */
[-C--:B------:R-:W-:Y:S01]  /*6530*/  F2FP.F16.E4M3.UNPACK_B R78, R141.reuse ;  /* 0x0000008dff4e723e */ /* 0x080fe200020006ff */
[----:B------:R-:W-:Y:S01]  /*6540*/  BSSY.RECONVERGENT B0, `(.L_x_114) ;  /* 0x000011d000007945 */ /* 0x000fe20003800200 */
[----:B------:R-:W-:Y:S01]  /*6550*/  F2FP.F16.E4M3.UNPACK_B R80, R141.H1 ;  /* 0x0000008dff50723e */ /* 0x000fe200030006ff */
[----:B------:R-:W-:Y:S01]  /*6560*/  HADD2.F32 R74, -RZ, R76.H0_H0 ;  /* 0x2000004cff4a7230 */ /* 0x000fe20000004100 */
[-C--:B------:R-:W-:Y:S01]  /*6570*/  F2FP.F16.E4M3.UNPACK_B R82, R142.reuse ;  /* 0x0000008eff52723e */ /* 0x080fe200020006ff */
[--C-:B------:R-:W-:Y:S01]  /*6580*/  HADD2.F32 R77, -RZ, R78.reuse.H0_H0 ;  /* 0x2000004eff4d7230 */ /* 0x100fe20000004100 */
[----:B------:R-:W-:Y:S01]  /*6590*/  F2FP.F16.E4M3.UNPACK_B R84, R142.H1 ;  /* 0x0000008eff54723e */ /* 0x000fe200030006ff */
[----:B------:R-:W-:Y:S01]  /*65a0*/  HADD2.F32 R78, -RZ, R78.H1_H1 ;  /* 0x3000004eff4e7230 */ /* 0x000fe20000004100 */
[-C--:B------:R-:W-:Y:S01]  /*65b0*/  F2FP.F16.E4M3.UNPACK_B R86, R143.reuse ;  /* 0x0000008fff56723e */ /* 0x080fe200020006ff */
[----:B-12---:R-:W3:Y:S01]  /*65c0*/  LDTM.x64 R4, tmem[UR4] ;  /* 0x00000004000479ee */ /* 0x006ee20008340000 */
[----:B------:R-:W-:Y:S01]  /*65d0*/  F2FP.F16.E4M3.UNPACK_B R88, R143.H1 ;  /* 0x0000008fff58723e */ /* 0x000fe200030006ff */
[----:B------:R-:W-:Y:S01]  /*65e0*/  HADD2.F32 R76, -RZ, R76.H1_H1 ;  /* 0x3000004cff4c7230 */ /* 0x000fe20000004100 */
[-C--:B------:R-:W-:Y:S01]  /*65f0*/  F2FP.F16.E4M3.UNPACK_B R90, R144.reuse ;  /* 0x00000090ff5a723e */ /* 0x080fe200020006ff */
[----:B------:R-:W-:Y:S01]  /*6600*/  HADD2.F32 R79, -RZ, R80.H0_H0 ;  /* 0x20000050ff4f7230 */ /* 0x000fe20000004100 */
[----:B------:R-:W-:Y:S01]  /*6610*/  F2FP.F16.E4M3.UNPACK_B R92, R144.H1 ;  /* 0x00000090ff5c723e */ /* 0x000fe200030006ff */
[--C-:B------:R-:W-:Y:S01]  /*6620*/  HADD2.F32 R81, -RZ, R82.reuse.H0_H0 ;  /* 0x20000052ff517230 */ /* 0x100fe20000004100 */
[----:B------:R-:W-:Y:S01]  /*6630*/  ISETP.NE.AND P6, PT, R172, RZ, PT ;  /* 0x000000ffac00720c */ /* 0x000fe20003fc5270 */
[----:B------:R-:W-:Y:S01]  /*6640*/  HADD2.F32 R82, -RZ, R82.H1_H1 ;  /* 0x30000052ff527230 */ /* 0x000fe20000004100 */
[----:B------:R-:W-:Y:S01]  /*6650*/  SHF.L.U32 R196, R164, 0x4, RZ ;  /* 0x00000004a4c47819 */ /* 0x000fe200000006ff */
[--C-:B------:R-:W-:Y:S01]  /*6660*/  HADD2.F32 R85, -RZ, R86.reuse.H0_H0 ;  /* 0x20000056ff557230 */ /* 0x100fe20000004100 */
[----:B------:R-:W-:Y:S01]  /*6670*/  SHF.L.U32 R200, R163, 0x4, RZ ;  /* 0x00000004a3c87819 */ /* 0x000fe200000006ff */
[----:B------:R-:W-:Y:S01]  /*6680*/  HADD2.F32 R86, -RZ, R86.H1_H1 ;  /* 0x30000056ff567230 */ /* 0x000fe20000004100 */
[C---:B------:R-:W-:Y:S01]  /*6690*/  IADD3 R179, PT, PT, R171.reuse, R196, RZ ;  /* 0x000000c4abb37210 */ /* 0x040fe20007ffe0ff */
[--C-:B------:R-:W-:Y:S01]  /*66a0*/  HADD2.F32 R89, -RZ, R90.reuse.H0_H0 ;  /* 0x2000005aff597230 */ /* 0x100fe20000004100 */
[----:B------:R-:W-:Y:S01]  /*66b0*/  IADD3 R185, PT, PT, R171, R200, RZ ;  /* 0x000000c8abb97210 */ /* 0x000fe20007ffe0ff */
[----:B------:R-:W-:Y:S01]  /*66c0*/  HADD2.F32 R90, -RZ, R90.H1_H1 ;  /* 0x3000005aff5a7230 */ /* 0x000fe20000004100 */
[----:B------:R-:W-:Y:S01]  /*66d0*/  SHF.L.U32 R198, R169, 0x4, RZ ;  /* 0x00000004a9c67819 */ /* 0x000fe200000006ff */
[----:B------:R-:W-:Y:S01]  /*66e0*/  HADD2.F32 R80, -RZ, R80.H1_H1 ;  /* 0x30000050ff507230 */ /* 0x000fe20000004100 */
[----:B------:R-:W-:Y:S01]  /*66f0*/  F2FP.F16.E4M3.UNPACK_B R94, R145 ;  /* 0x00000091ff5e723e */ /* 0x000fe200020006ff */
[--C-:B------:R-:W-:Y:S01]  /*6700*/  HADD2.F32 R83, -RZ, R84.reuse.H0_H0 ;  /* 0x20000054ff537230 */ /* 0x100fe20000004100 */
[----:B------:R-:W-:Y:S01]  /*6710*/  IADD3 R184, PT, PT, R198, R179, RZ ;  /* 0x000000b3c6b87210 */ /* 0x000fe20007ffe0ff */
[----:B------:R-:W-:Y:S01]  /*6720*/  HADD2.F32 R84, -RZ, R84.H1_H1 ;  /* 0x30000054ff547230 */ /* 0x000fe20000004100 */
[----:B------:R-:W-:Y:S01]  /*6730*/  F2FP.F16.E4M3.UNPACK_B R98, R146 ;  /* 0x00000092ff62723e */ /* 0x000fe200020006ff */
[C---:B---3--:R-:W-:Y:S01]  /*6740*/  FMUL R0, R70.reuse, R4 ;  /* 0x0000000446007220 */ /* 0x048fe20000400000 */
[C---:B------:R-:W-:Y:S01]  /*6750*/  FMUL R2, R70.reuse, R5 ;  /* 0x0000000546027220 */ /* 0x040fe20000400000 */
[C---:B------:R-:W-:Y:S01]  /*6760*/  FMUL R4, R70.reuse, R8 ;  /* 0x0000000846047220 */ /* 0x040fe20000400000 */
[C---:B------:R-:W-:Y:S01]  /*6770*/  FMUL R5, R70.reuse, R9 ;  /* 0x0000000946057220 */ /* 0x040fe20000400000 */
[C---:B------:R-:W-:Y:S01]  /*6780*/  FFMA R0, R73.reuse, R72, R0 ;  /* 0x0000004849007223 */ /* 0x040fe20000000000 */
[C---:B------:R-:W-:Y:S01]  /*6790*/  FFMA R2, R73.reuse, R75, R2 ;  /* 0x0000004b49027223 */ /* 0x040fe20000000002 */
[C---:B------:R-:W-:Y:S01]  /*67a0*/  FMUL R8, R70.reuse, R12 ;  /* 0x0000000c46087220 */ /* 0x040fe20000400000 */
[C---:B------:R-:W-:Y:S01]  /*67b0*/  FMUL R9, R70.reuse, R13 ;  /* 0x0000000d46097220 */ /* 0x040fe20000400000 */
[C---:B------:R-:W-:Y:S01]  /*67c0*/  FMUL R12, R70.reuse, R16 ;  /* 0x00000010460c7220 */ /* 0x040fe20000400000 */
[C---:B------:R-:W-:Y:S01]  /*67d0*/  FMUL R13, R70.reuse, R17 ;  /* 0x00000011460d7220 */ /* 0x040fe20000400000 */
[C---:B------:R-:W-:Y:S01]  /*67e0*/  FMUL R16, R70.reuse, R20 ;  /* 0x0000001446107220 */ /* 0x040fe20000400000 */
[C---:B------:R-:W-:Y:S01]  /*67f0*/  FMUL R17, R70.reuse, R21 ;  /* 0x0000001546117220 */ /* 0x040fe20000400000 */
[--C-:B------:R-:W-:Y:S02]  /*6800*/  HADD2.F32 R93, -RZ, R94.reuse.H0_H0 ;  /* 0x2000005eff5d7230 */ /* 0x100fe40000004100 */
[C---:B------:R-:W-:Y:S01]  /*6810*/  FMUL R20, R70.reuse, R24 ;  /* 0x0000001846147220 */ /* 0x040fe20000400000 */
[----:B------:R-:W-:Y:S02]  /*6820*/  HADD2.F32 R94, -RZ, R94.H1_H1 ;  /* 0x3000005eff5e7230 */ /* 0x000fe40000004100 */
[C---:B------:R-:W-:Y:S01]  /*6830*/  FMUL R21, R70.reuse, R25 ;  /* 0x0000001946157220 */ /* 0x040fe20000400000 */
[--C-:B------:R-:W-:Y:S02]  /*6840*/  HADD2.F32 R97, -RZ, R98.reuse.H0_H0 ;  /* 0x20000062ff617230 */ /* 0x100fe40000004100 */
[C---:B------:R-:W-:Y:S01]  /*6850*/  FMUL R24, R70.reuse, R28 ;  /* 0x0000001c46187220 */ /* 0x040fe20000400000 */
[----:B------:R-:W-:Y:S02]  /*6860*/  HADD2.F32 R98, -RZ, R98.H1_H1 ;  /* 0x30000062ff627230 */ /* 0x000fe40000004100 */
[C---:B------:R-:W-:Y:S01]  /*6870*/  FMUL R25, R70.reuse, R29 ;  /* 0x0000001d46197220 */ /* 0x040fe20000400000 */
[C---:B------:R-:W-:Y:S01]  /*6880*/  FMUL R28, R70.reuse, R32 ;  /* 0x00000020461c7220 */ /* 0x040fe20000400000 */
[C---:B------:R-:W-:Y:S01]  /*6890*/  FMUL R29, R70.reuse, R33 ;  /* 0x00000021461d7220 */ /* 0x040fe20000400000 */
[C---:B------:R-:W-:Y:S01]  /*68a0*/  FMUL R32, R70.reuse, R36 ;  /* 0x0000002446207220 */ /* 0x040fe20000400000 */
[----:B------:R-:W-:Y:S01]  /*68b0*/  F2FP.F16.E4M3.UNPACK_B R96, R145.H1 ;  /* 0x00000091ff60723e */ /* 0x000fe200030006ff */
[C---:B------:R-:W-:Y:S01]  /*68c0*/  FMUL R33, R70.reuse, R37 ;  /* 0x0000002546217220 */ /* 0x040fe20000400000 */
[C---:B------:R-:W-:Y:S01]  /*68d0*/  FMUL R36, R70.reuse, R40 ;  /* 0x0000002846247220 */ /* 0x040fe20000400000 */
[----:B------:R-:W-:Y:S01]  /*68e0*/  F2FP.F16.E4M3.UNPACK_B R100, R146.H1 ;  /* 0x00000092ff64723e */ /* 0x000fe200030006ff */
[C---:B------:R-:W-:Y:S01]  /*68f0*/  FMUL R37, R70.reuse, R41 ;  /* 0x0000002946257220 */ /* 0x040fe20000400000 */
[C---:B------:R-:W-:Y:S01]  /*6900*/  FMUL R40, R70.reuse, R44 ;  /* 0x0000002c46287220 */ /* 0x040fe20000400000 */
[----:B------:R-:W-:Y:S01]  /*6910*/  F2FP.F16.E4M3.UNPACK_B R102, R147 ;  /* 0x00000093ff66723e */ /* 0x000fe200020006ff */
[C---:B------:R-:W-:Y:S01]  /*6920*/  FMUL R41, R70.reuse, R45 ;  /* 0x0000002d46297220 */ /* 0x040fe20000400000 */
[C---:B------:R-:W-:Y:S01]  /*6930*/  FMUL R44, R70.reuse, R48 ;  /* 0x00000030462c7220 */ /* 0x040fe20000400000 */
[----:B------:R-:W-:Y:S01]  /*6940*/  F2FP.F16.E4M3.UNPACK_B R104, R147.H1 ;  /* 0x00000093ff68723e */ /* 0x000fe200030006ff */
[C---:B------:R-:W-:Y:S01]  /*6950*/  FMUL R45, R70.reuse, R49 ;  /* 0x00000031462d7220 */ /* 0x040fe20000400000 */
[--C-:B------:R-:W-:Y:S02]  /*6960*/  HADD2.F32 R101, -RZ, R102.reuse.H0_H0 ;  /* 0x20000066ff657230 */ /* 0x100fe40000004100 */
[C---:B------:R-:W-:Y:S01]  /*6970*/  FMUL R48, R70.reuse, R52 ;  /* 0x0000003446307220 */ /* 0x040fe20000400000 */
[----:B------:R-:W-:Y:S01]  /*6980*/  F2FP.F16.E4M3.UNPACK_B R106, R148 ;  /* 0x00000094ff6a723e */ /* 0x000fe200020006ff */
[----:B------:R-:W-:Y:S02]  /*6990*/  HADD2.F32 R102, -RZ, R102.H1_H1 ;  /* 0x30000066ff667230 */ /* 0x000fe40000004100 */
[C---:B------:R-:W-:Y:S01]  /*69a0*/  FMUL R49, R70.reuse, R53 ;  /* 0x0000003546317220 */ /* 0x040fe20000400000 */
[C---:B------:R-:W-:Y:S01]  /*69b0*/  FMUL R52, R70.reuse, R56 ;  /* 0x0000003846347220 */ /* 0x040fe20000400000 */
[----:B------:R-:W-:Y:S01]  /*69c0*/  F2FP.F16.E4M3.UNPACK_B R108, R148.H1 ;  /* 0x00000094ff6c723e */ /* 0x000fe200030006ff */
[--C-:B------:R-:W-:Y:S02]  /*69d0*/  HADD2.F32 R105, -RZ, R106.reuse.H0_H0 ;  /* 0x2000006aff697230 */ /* 0x100fe40000004100 */
[C---:B------:R-:W-:Y:S01]  /*69e0*/  FMUL R53, R70.reuse, R57 ;  /* 0x0000003946357220 */ /* 0x040fe20000400000 */
[----:B------:R-:W-:Y:S02]  /*69f0*/  HADD2.F32 R106, -RZ, R106.H1_H1 ;  /* 0x3000006aff6a7230 */ /* 0x000fe40000004100 */
        /* <DEDUP_REMOVED lines=11> */
[C---:B------:R-:W-:Y:S01]  /*6ab0*/  FFMA R3, R73.reuse, R74, R3 ;  /* 0x0000004a49037223 */ /* 0x040fe20000000003 */
[----:B------:R-:W-:Y:S01]  /*6ac0*/  F2FP.F16.E4M3.UNPACK_B R116, R150.H1 ;  /* 0x00000096ff74723e */ /* 0x000fe200030006ff */
[--C-:B------:R-:W-:Y:S02]  /*6ad0*/  HADD2.F32 R113, -RZ, R114.reuse.H0_H0 ;  /* 0x20000072ff717230 */ /* 0x100fe40000004100 */
[C---:B------:R-:W-:Y:S01]  /*6ae0*/  FFMA R7, R73.reuse, R76, R7 ;  /* 0x0000004c49077223 */ /* 0x040fe20000000007 */
[C---:B------:R-:W-:Y:S01]  /*6af0*/  FFMA R4, R73.reuse, R77, R4 ;  /* 0x0000004d49047223 */ /* 0x040fe20000000004 */
[----:B------:R-:W-:Y:S01]  /*6b00*/  F2FP.F16.E4M3.UNPACK_B R118, R151 ;  /* 0x00000097ff76723e */ /* 0x000fe200020006ff */
[----:B------:R-:W-:Y:S01]  /*6b10*/  FFMA R5, R73, R78, R5 ;  /* 0x0000004e49057223 */ /* 0x000fe20000000005 */
[----:B------:R-:W-:Y:S01]  /*6b20*/  HADD2.F32 R114, -RZ, R114.H1_H1 ;  /* 0x30000072ff727230 */ /* 0x000fe20000004100 */
[----:B------:R-:W-:Y:S01]  /*6b30*/  F2FP.SATFINITE.E4M3.F32.PACK_AB_MERGE_C R173, R7, R3, RZ ;  /* 0x0000000307ad723e */ /* 0x000fe200048070ff */
[C---:B------:R-:W-:Y:S01]  /*6b40*/  FMUL R6, R70.reuse, R10 ;  /* 0x0000000a46067220 */ /* 0x040fe20000400000 */
[--C-:B------:R-:W-:Y:S02]  /*6b50*/  HADD2.F32 R117, -RZ, R118.reuse.H0_H0 ;  /* 0x20000076ff757230 */ /* 0x100fe40000004100 */
[----:B------:R-:W-:Y:S01]  /*6b60*/  FMUL R11, R70, R11 ;  /* 0x0000000b460b7220 */ /* 0x000fe20000400000 */
[----:B------:R-:W-:Y:S01]  /*6b70*/  F2FP.SATFINITE.E4M3.F32.PACK_AB_MERGE_C R172, R2, R0, R173 ;  /* 0x0000000002ac723e */ /* 0x000fe200048070ad */
[C---:B------:R-:W-:Y:S01]  /*6b80*/  FFMA R6, R73.reuse, R79, R6 ;  /* 0x0000004f49067223 */ /* 0x040fe20000000006 */
[----:B------:R-:W-:Y:S02]  /*6b90*/  HADD2.F32 R118, -RZ, R118.H1_H1 ;  /* 0x30000076ff767230 */ /* 0x000fe40000004100 */
[C---:B------:R-:W-:Y:S01]  /*6ba0*/  FFMA R11, R73.reuse, R80, R11 ;  /* 0x00000050490b7223 */ /* 0x040fe2000000000b */
[C---:B------:R-:W-:Y:S01]  /*6bb0*/  FFMA R8, R73.reuse, R81, R8 ;  /* 0x0000005149087223 */ /* 0x040fe20000000008 */
[----:B------:R-:W-:Y:S01]  /*6bc0*/  F2FP.F16.E4M3.UNPACK_B R120, R151.H1 ;  /* 0x00000097ff78723e */ /* 0x000fe200030006ff */
[----:B------:R-:W-:Y:S01]  /*6bd0*/  FFMA R9, R73, R82, R9 ;  /* 0x0000005249097223 */ /* 0x000fe20000000009 */
[C---:B------:R-:W-:Y:S01]  /*6be0*/  FMUL R10, R70.reuse, R14 ;  /* 0x0000000e460a7220 */ /* 0x040fe20000400000 */
[----:B------:R-:W-:Y:S01]  /*6bf0*/  F2FP.F16.E4M3.UNPACK_B R122, R152 ;  /* 0x00000098ff7a723e */ /* 0x000fe200020006ff */
[C---:B------:R-:W-:Y:S01]  /*6c00*/  FMUL R15, R70.reuse, R15 ;  /* 0x0000000f460f7220 */ /* 0x040fe20000400000 */
[----:B------:R-:W-:Y:S01]  /*6c10*/  HADD2.F32 R87, -RZ, R88.H0_H0 ;  /* 0x20000058ff577230 */ /* 0x000fe20000004100 */
[----:B------:R-:W-:Y:S01]  /*6c20*/  F2FP.SATFINITE.E4M3.F32.PACK_AB_MERGE_C R174, R11, R6, RZ ;  /* 0x000000060bae723e */ /* 0x000fe200048070ff */
[C---:B------:R-:W-:Y:S01]  /*6c30*/  FFMA R10, R73.reuse, R83, R10 ;  /* 0x00000053490a7223 */ /* 0x040fe2000000000a */
[C---:B------:R-:W-:Y:S01]  /*6c40*/  FFMA R15, R73.reuse, R84, R15 ;  /* 0x00000054490f7223 */ /* 0x040fe2000000000f */
[C---:B------:R-:W-:Y:S01]  /*6c50*/  FFMA R12, R73.reuse, R85, R12 ;  /* 0x00000055490c7223 */ /* 0x040fe2000000000c */
[----:B------:R-:W-:Y:S01]  /*6c60*/  F2FP.F16.E4M3.UNPACK_B R124, R152.H1 ;  /* 0x00000098ff7c723e */ /* 0x000fe200030006ff */
[----:B------:R-:W-:Y:S01]  /*6c70*/  FFMA R13, R73, R86, R13 ;  /* 0x00000056490d7223 */ /* 0x000fe2000000000d */
[----:B------:R-:W-:Y:S01]  /*6c80*/  F2FP.SATFINITE.E4M3.F32.PACK_AB_MERGE_C R173, R5, R4, R174 ;  /* 0x0000000405ad723e */ /* 0x000fe200048070ae */
[--C-:B------:R-:W-:Y:S01]  /*6c90*/  HADD2.F32 R121, -RZ, R122.reuse.H0_H0 ;  /* 0x2000007aff797230 */ /* 0x100fe20000004100 */
[----:B------:R-:W-:Y:S01]  /*6ca0*/  F2FP.SATFINITE.E4M3.F32.PACK_AB_MERGE_C R174, R15, R10, RZ ;  /* 0x0000000a0fae723e */ /* 0x000fe200048070ff */
[----:B------:R-:W-:Y:S02]  /*6cb0*/  HADD2.F32 R122, -RZ, R122.H1_H1 ;  /* 0x3000007aff7a7230 */ /* 0x000fe40000004100 */
[C---:B------:R-:W-:Y:S01]  /*6cc0*/  FMUL R14, R70.reuse, R18 ;  /* 0x00000012460e7220 */ /* 0x040fe20000400000 */
[----:B------:R-:W-:Y:S01]  /*6cd0*/  HADD2.F32 R88, -RZ, R88.H1_H1 ;  /* 0x30000058ff587230 */ /* 0x000fe20000004100 */
[----:B------:R-:W-:Y:S01]  /*6ce0*/  F2FP.SATFINITE.E4M3.F32.PACK_AB_MERGE_C R174, R9, R8, R174 ;  /* 0x0000000809ae723e */ /* 0x000fe200048070ae */
[C---:B------:R-:W-:Y:S01]  /*6cf0*/  FMUL R19, R70.reuse, R19 ;  /* 0x0000001346137220 */ /* 0x040fe20000400000 */
[--C-:B------:R-:W-:Y:S02]  /*6d00*/  HADD2.F32 R91, -RZ, R92.reuse.H0_H0 ;  /* 0x2000005cff5b7230 */ /* 0x100fe40000004100 */
[C---:B------:R-:W-:Y:S01]  /*6d10*/  FFMA R14, R73.reuse, R87, R14 ;  /* 0x00000057490e7223 */ /* 0x040fe2000000000e */
[----:B------:R-:W-:Y:S02]  /*6d20*/  HADD2.F32 R92, -RZ, R92.H1_H1 ;  /* 0x3000005cff5c7230 */ /* 0x000fe40000004100 */
[C---:B------:R-:W-:Y:S01]  /*6d30*/  FFMA R19, R73.reuse, R88, R19 ;  /* 0x0000005849137223 */ /* 0x040fe20000000013 */
[C---:B------:R-:W-:Y:S01]  /*6d40*/  FFMA R16, R73.reuse, R89, R16 ;  /* 0x0000005949107223 */ /* 0x040fe20000000010 */
        /* <DEDUP_REMOVED lines=17> */
[----:B------:R1:W-:Y:S01]  /*6e60*/  STS.128 [R137+UR44+0x4200], R172 ;  /* 0x004200ac89007988 */ /* 0x0003e20008000c2c */
[----:B------:R-:W-:Y:S01]  /*6e70*/  F2FP.SATFINITE.E4M3.F32.PACK_AB_MERGE_C R180, R17, R16, R180 ;  /* 0x0000001011b4723e */ /* 0x000fe200048070b4 */
[C---:B------:R-:W-:Y:S01]  /*6e80*/  FFMA R22, R73.reuse, R95, R22 ;  /* 0x0000005f49167223 */ /* 0x040fe20000000016 */
[C---:B------:R-:W-:Y:S01]  /*6e90*/  FMUL R27, R70.reuse, R27 ;  /* 0x0000001b461b7220 */ /* 0x040fe20000400000 */
[--C-:B------:R-:W-:Y:S02]  /*6ea0*/  HADD2.F32 R99, -RZ, R100.reuse.H0_H0 ;  /* 0x20000064ff637230 */ /* 0x100fe40000004100 */
[C---:B------:R-:W-:Y:S01]  /*6eb0*/  FMUL R26, R70.reuse, R30 ;  /* 0x0000001e461a7220 */ /* 0x040fe20000400000 */
[----:B------:R-:W-:Y:S02]  /*6ec0*/  HADD2.F32 R100, -RZ, R100.H1_H1 ;  /* 0x30000064ff647230 */ /* 0x000fe40000004100 */
[C---:B------:R-:W-:Y:S01]  /*6ed0*/  FFMA R27, R73.reuse, R96, R27 ;  /* 0x00000060491b7223 */ /* 0x040fe2000000001b */
[C---:B------:R-:W-:Y:S01]  /*6ee0*/  FFMA R24, R73.reuse, R97, R24 ;  /* 0x0000006149187223 */ /* 0x040fe20000000018 */
[C---:B------:R-:W-:Y:S01]  /*6ef0*/  FFMA R25, R73.reuse, R98, R25 ;  /* 0x0000006249197223 */ /* 0x040fe20000000019 */
[----:B------:R-:W-:Y:S01]  /*6f00*/  F2FP.F16.E4M3.UNPACK_B R130, R154 ;  /* 0x0000009aff82723e */ /* 0x000fe200020006ff */
[----:B------:R-:W-:Y:S01]  /*6f10*/  FFMA R26, R73, R99, R26 ;  /* 0x00000063491a7223 */ /* 0x000fe2000000001a */
[----:B------:R-:W-:Y:S01]  /*6f20*/  F2FP.SATFINITE.E4M3.F32.PACK_AB_MERGE_C R181, R27, R22, RZ ;  /* 0x000000161bb5723e */ /* 0x000fe200048070ff */
[C---:B------:R-:W-:Y:S01]  /*6f30*/  FMUL R31, R70.reuse, R31 ;  /* 0x0000001f461f7220 */ /* 0x040fe20000400000 */
[--C-:B------:R-:W-:Y:S02]  /*6f40*/  HADD2.F32 R103, -RZ, R104.reuse.H0_H0 ;  /* 0x20000068ff677230 */ /* 0x100fe40000004100 */
[C---:B------:R-:W-:Y:S01]  /*6f50*/  FMUL R30, R70.reuse, R34 ;  /* 0x00000022461e7220 */ /* 0x040fe20000400000 */
[----:B------:R-:W-:Y:S01]  /*6f60*/  HADD2.F32 R104, -RZ, R104.H1_H1 ;  /* 0x30000068ff687230 */ /* 0x000fe20000004100 */
[----:B------:R-:W-:Y:S01]  /*6f70*/  F2FP.SATFINITE.E4M3.F32.PACK_AB_MERGE_C R181, R21, R20, R181 ;  /* 0x0000001415b5723e */ /* 0x000fe200048070b5 */
[C---:B------:R-:W-:Y:S01]  /*6f80*/  FFMA R31, R73.reuse, R100, R31 ;  /* 0x00000064491f7223 */ /* 0x040fe2000000001f */
[C---:B------:R-:W-:Y:S01]  /*6f90*/  FFMA R28, R73.reuse, R101, R28 ;  /* 0x00000065491c7223 */ /* 0x040fe2000000001c */
[C---:B------:R-:W-:Y:S01]  /*6fa0*/  FFMA R29, R73.reuse, R102, R29 ;  /* 0x00000066491d7223 */ /* 0x040fe2000000001d */
[----:B------:R-:W-:Y:S01]  /*6fb0*/  F2FP.F16.E4M3.UNPACK_B R132, R154.H1 ;  /* 0x0000009aff84723e */ /* 0x000fe200030006ff */
[----:B------:R-:W-:Y:S01]  /*6fc0*/  FFMA R30, R73, R103, R30 ;  /* 0x00000067491e7223 */ /* 0x000fe2000000001e */
[----:B------:R-:W-:Y:S01]  /*6fd0*/  F2FP.SATFINITE.E4M3.F32.PACK_AB_MERGE_C R182, R31, R26, RZ ;  /* 0x0000001a1fb6723e */ /* 0x000fe200048070ff */
[----:B------:R-:W-:Y:S02]  /*6fe0*/  HADD2.F32 R129, -RZ, R130.H0_H0 ;  /* 0x20000082ff817230 */ /* 0x000fe40000004100 */
[C---:B------:R-:W-:Y:S01]  /*6ff0*/  FMUL R35, R70.reuse, R35 ;  /* 0x0000002346237220 */ /* 0x040fe20000400000 */
[----:B------:R-:W-:Y:S01]  /*7000*/  HADD2.F32 R107, -RZ, R108.H0_H0 ;  /* 0x2000006cff6b7230 */ /* 0x000fe20000004100 */
[----:B------:R-:W-:Y:S01]  /*7010*/  F2FP.SATFINITE.E4M3.F32.PACK_AB_MERGE_C R182, R25, R24, R182 ;  /* 0x0000001819b6723e */ /* 0x000fe200048070b6 */
[----:B------:R-:W-:Y:S02]  /*7020*/  HADD2.F32 R130, -RZ, R130.H1_H1 ;  /* 0x30000082ff827230 */ /* 0x000fe40000004100 */
[C---:B------:R-:W-:Y:S01]  /*7030*/  FFMA R35, R73.reuse, R104, R35 ;  /* 0x0000006849237223 */ /* 0x040fe20000000023 */
[C---:B------:R-:W-:Y:S01]  /*7040*/  FFMA R32, R73.reuse, R105, R32 ;  /* 0x0000006949207223 */ /* 0x040fe20000000020 */
[----:B------:R-:W-:Y:S01]  /*7050*/  FFMA R33, R73, R106, R33 ;  /* 0x0000006a49217223 */ /* 0x000fe20000000021 */
[----:B------:R-:W-:Y:S02]  /*7060*/  HADD2.F32 R108, -RZ, R108.H1_H1 ;  /* 0x3000006cff6c7230 */ /* 0x000fe40000004100 */
        /* <DEDUP_REMOVED lines=16> */
[----:B------:R1:W-:Y:S01]  /*7170*/  STS.128 [R179+0x4010], R180 ;  /* 0x004010b4b3007388 */ /* 0x0003e20000000c00 */
[----:B------:R-:W-:Y:S01]  /*7180*/  F2FP.SATFINITE.E4M3.F32.PACK_AB_MERGE_C R188, R33, R32, R188 ;  /* 0x0000002021bc723e */ /* 0x000fe200048070bc */
[C---:B------:R-:W-:Y:S01]  /*7190*/  FFMA R38, R73.reuse, R111, R38 ;  /* 0x0000006f49267223 */ /* 0x040fe20000000026 */
[C---:B------:R-:W-:Y:S01]  /*71a0*/  FMUL R43, R70.reuse, R43 ;  /* 0x0000002b462b7220 */ /* 0x040fe20000400000 */
[--C-:B------:R-:W-:Y:S02]  /*71b0*/  HADD2.F32 R115, -RZ, R116.reuse.H0_H0 ;  /* 0x20000074ff737230 */ /* 0x100fe40000004100 */
[----:B------:R-:W-:Y:S01]  /*71c0*/  FMUL R42, R70, R46 ;  /* 0x0000002e462a7220 */ /* 0x000fe20000400000 */
[----:B------:R-:W-:Y:S02]  /*71d0*/  HADD2.F32 R116, -RZ, R116.H1_H1 ;  /* 0x30000074ff747230 */ /* 0x000fe40000004100 */
[C---:B------:R-:W-:Y:S01]  /*71e0*/  FFMA R43, R73.reuse, R112, R43 ;  /* 0x00000070492b7223 */ /* 0x040fe2000000002b */
[C---:B------:R-:W-:Y:S01]  /*71f0*/  FFMA R40, R73.reuse, R113, R40 ;  /* 0x0000007149287223 */ /* 0x040fe20000000028 */
[C---:B------:R-:W-:Y:S01]  /*7200*/  FFMA R41, R73.reuse, R114, R41 ;  /* 0x0000007249297223 */ /* 0x040fe20000000029 */
[----:B------:R-:W-:Y:S01]  /*7210*/  ISETP.NE.AND P0, PT, R178, RZ, PT ;  /* 0x000000ffb200720c */ /* 0x000fe20003f05270 */
        /* <DEDUP_REMOVED lines=10> */
[C---:B------:R-:W-:Y:S01]  /*72c0*/  FMUL R51, R70.reuse, R51 ;  /* 0x0000003346337220 */ /* 0x040fe20000400000 */
[--C-:B------:R-:W-:Y:S02]  /*72d0*/  HADD2.F32 R123, -RZ, R124.reuse.H0_H0 ;  /* 0x2000007cff7b7230 */ /* 0x100fe40000004100 */
[C---:B------:R-:W-:Y:S01]  /*72e0*/  FFMA R46, R73.reuse, R119, R46 ;  /* 0x00000077492e7223 */ /* 0x040fe2000000002e */
[----:B------:R-:W-:Y:S02]  /*72f0*/  HADD2.F32 R124, -RZ, R124.H1_H1 ;  /* 0x3000007cff7c7230 */ /* 0x000fe40000004100 */
[C---:B------:R-:W-:Y:S01]  /*7300*/  FMUL R50, R70.reuse, R54 ;  /* 0x0000003646327220 */ /* 0x040fe20000400000 */
[C---:B------:R-:W-:Y:S01]  /*7310*/  FFMA R51, R73.reuse, R120, R51 ;  /* 0x0000007849337223 */ /* 0x040fe20000000033 */
[C---:B------:R-:W-:Y:S01]  /*7320*/  FMUL R55, R70.reuse, R55 ;  /* 0x0000003746377220 */ /* 0x040fe20000400000 */
[C---:B------:R-:W-:Y:S01]  /*7330*/  FFMA R48, R73.reuse, R121, R48 ;  /* 0x0000007949307223 */ /* 0x040fe20000000030 */
[C---:B------:R-:W-:Y:S01]  /*7340*/  FFMA R49, R73.reuse, R122, R49 ;  /* 0x0000007a49317223 */ /* 0x040fe20000000031 */
        /* <DEDUP_REMOVED lines=20> */
[----:B------:R-:W-:Y:S01]  /*7490*/  FFMA R63, R73, R132, R63 ;  /* 0x00000084493f7223 */ /* 0x000fe2000000003f */
[----:B------:R-:W-:Y:S01]  /*74a0*/  FMUL R67, R70, R67 ;  /* 0x0000004346437220 */ /* 0x000fe20000400000 */
[----:B------:R-:W-:Y:S01]  /*74b0*/  F2FP.SATFINITE.E4M3.F32.PACK_AB_MERGE_C R190, R47, R42, RZ ;  /* 0x0000002a2fbe723e */ /* 0x000fe200048070ff */
[----:B------:R-:W-:Y:S01]  /*74c0*/  FFMA R60, R73, R133, R60 ;  /* 0x00000085493c7223 */ /* 0x000fe2000000003c */
[----:B------:R-:W-:Y:S01]  /*74d0*/  F2FP.SATFINITE.E4M3.F32.PACK_AB_MERGE_C R191, R51, R46, RZ ;  /* 0x0000002e33bf723e */ /* 0x000fe200048070ff */
[C---:B------:R-:W-:Y:S01]  /*74e0*/  FFMA R61, R73.reuse, R134, R61 ;  /* 0x00000086493d7223 */ /* 0x040fe2000000003d */
[C---:B------:R-:W-:Y:S01]  /*74f0*/  FFMA R62, R73.reuse, R135, R62 ;  /* 0x00000087493e7223 */ /* 0x040fe2000000003e */
[----:B------:R-:W-:Y:S01]  /*7500*/  FFMA R67, R73, R136, R67 ;  /* 0x0000008849437223 */ /* 0x000fe20000000043 */
[----:B------:R-:W-:Y:S02]  /*7510*/  F2FP.SATFINITE.E4M3.F32.PACK_AB_MERGE_C R190, R41, R40, R190 ;  /* 0x0000002829be723e */ /* 0x000fe400048070be */
[----:B------:R-:W-:Y:S02]  /*7520*/  F2FP.SATFINITE.E4M3.F32.PACK_AB_MERGE_C R191, R45, R44, R191 ;  /* 0x0000002c2dbf723e */ /* 0x000fe400048070bf */
[----:B------:R-:W-:Y:S02]  /*7530*/  F2FP.SATFINITE.E4M3.F32.PACK_AB_MERGE_C R192, R55, R50, RZ ;  /* 0x0000003237c0723e */ /* 0x000fe400048070ff */
[----:B------:R-:W-:Y:S01]  /*7540*/  F2FP.SATFINITE.E4M3.F32.PACK_AB_MERGE_C R193, R59, R54, RZ ;  /* 0x000000363bc1723e */ /* 0x000fe200048070ff */
[----:B------:R1:W-:Y:S01]  /*7550*/  STS.128 [R185+0x4020], R188 ;  /* 0x004020bcb9007388 */ /* 0x0003e20000000c00 */
[----:B------:R-:W-:Y:S02]  /*7560*/  F2FP.SATFINITE.E4M3.F32.PACK_AB_MERGE_C R194, R63, R58, RZ ;  /* 0x0000003a3fc2723e */ /* 0x000fe400048070ff */
[----:B------:R-:W-:Y:S02]  /*7570*/  F2FP.SATFINITE.E4M3.F32.PACK_AB_MERGE_C R195, R67, R62, RZ ;  /* 0x0000003e43c3723e */ /* 0x000fe400048070ff */
[----:B------:R-:W-:Y:S02]  /*7580*/  F2FP.SATFINITE.E4M3.F32.PACK_AB_MERGE_C R192, R49, R48, R192 ;  /* 0x0000003031c0723e */ /* 0x000fe400048070c0 */
[----:B------:R-:W-:Y:S02]  /*7590*/  F2FP.SATFINITE.E4M3.F32.PACK_AB_MERGE_C R193, R53, R52, R193 ;  /* 0x0000003435c1723e */ /* 0x000fe400048070c1 */
[----:B------:R-:W-:Y:S02]  /*75a0*/  F2FP.SATFINITE.E4M3.F32.PACK_AB_MERGE_C R194, R57, R56, R194 ;  /* 0x0000003839c2723e */ /* 0x000fe400048070c2 */
[----:B------:R-:W-:Y:S02]  /*75b0*/  F2FP.SATFINITE.E4M3.F32.PACK_AB_MERGE_C R195, R61, R60, R195 ;  /* 0x0000003c3dc3723e */ /* 0x000fe400048070c3 */
[----:B------:R-:W-:Y:S02]  /*75c0*/  LEA R197, R166, UR44, 0x3 ;  /* 0x0000002ca6c57c11 */ /* 0x000fe4000f8e18ff */
[----:B------:R-:W-:Y:S01]  /*75d0*/  @P6 SHF.L.U32 R202, R165, 0x1f, RZ ;  /* 0x0000001fa5ca6819 */ /* 0x000fe200000006ff */
[----:B------:R1:W-:Y:S01]  /*75e0*/  STS.128 [R184+0x4010], R192 ;  /* 0x004010c0b8007388 */ /* 0x0003e20000000c00 */
[----:B------:R-:W-:Y:S01]  /*75f0*/  @!PT LDS RZ, [RZ] ;  /* 0x00000000fffff984 */ /* 0x000fe20000000800 */
[----:B------:R-:W-:Y:S01]  /*7600*/  @!PT LDS RZ, [RZ] ;  /* 0x00000000fffff984 */ /* 0x000fe20000000800 */
[----:B------:R-:W-:Y:S01]  /*7610*/  @!PT LDS RZ, [RZ] ;  /* 0x00000000fffff984 */ /* 0x000fe20000000800 */
[----:B------:R-:W-:Y:S01]  /*7620*/  @!PT LDS RZ, [RZ] ;  /* 0x00000000fffff984 */ /* 0x000fe20000000800 */
[----:B------:R2:W-:Y:S07]  /*7630*/  MEMBAR.ALL.CTA ;  /* 0x0000000000007992 */ /* 0x0005ee0000008000 */
[----:B--2---:R-:W2:Y:S02]  /*7640*/  FENCE.VIEW.ASYNC.S ;  /* 0x00000000000073c6 */ /* 0x004ea40000000000 */
[----:B--2---:R-:W-:Y:S06]  /*7650*/  BAR.SYNC.DEFER_BLOCKING 0x1, 0x80 ;  /* 0x0042000000007b1d */ /* 0x004fec0000010000 */
[----:B------:R-:W-:Y:S05]  /*7660*/  @P0 BRA `(.L_x_115) ;  /* 0x0000000000280947 */ /* 0x000fea0003800000 */
[----:B------:R-:W2:Y:S01]  /*7670*/  LDCU.64 UR6, c[0x0][0x348] ;  /* 0x00006900ff0677ac */ /* 0x000ea20008000a00 */
[----:B------:R-:W-:Y:S01]  /*7680*/  UIADD3 UR4, UPT, UPT, UR44, 0x4200, URZ ;  /* 0x000042002c047890 */ /* 0x000fe2000fffe0ff */
[----:B------:R-:W-:Y:S05]  /*7690*/  UMOV UR51, UR36 ;  /* 0x0000002400337c82 */ /* 0x000fea0008000000 */
[----:B------:R-:W-:Y:S04]  /*76a0*/  MOV R177, UR4 ;  /* 0x0000000400b17c02 */ /* 0x000fe80008000f00 */
[----:B------:R-:W-:Y:S01]  /*76b0*/  R2UR UR48, R177 ;  /* 0x00000000b13072ca */ /* 0x000fe200000e0000 */
[----:B--2---:R-:W-:Y:S04]  /*76c0*/  UIADD3 UR4, UP0, UPT, UR6, 0x680, URZ ;  /* 0x0000068006047890 */ /* 0x004fe8000ff1e0ff */
[----:B------:R-:W-:Y:S09]  /*76d0*/  UIADD3.X UR5, UPT, UPT, URZ, UR7, URZ, UP0, !UPT ;  /* 0x00000007ff057290 */ /* 0x000ff200087fe4ff */
[----:B------:R2:W-:Y:S01]  /*76e0*/  UTMASTG.3D [UR48], [UR4] ;  /* 0x00000030040073b5 */ /* 0x0005e20008010000 */
[----:B------:R0:W-:Y:S01]  /*76f0*/  UTMACMDFLUSH ;  /* 0x00000000000079b7 */ /* 0x0001e20000000000 */
[----:B--2---:R-:W-:Y:S04]  /*7700*/  DEPBAR.LE SB0, 0x1 ;  /* 0x000080400000791a */ /* 0x004fe80000000000 */
.L_x_115:
[----:B------:R-:W-:Y:S05]  /*7710*/  BSYNC.RECONVERGENT B0 ;  /* 0x0000000000007941 */ /* 0x000fea0003800200 */
.L_x_114:
[----:B------:R-:W-:Y:S06]  /*7720*/  BAR.SYNC.DEFER_BLOCKING 0x1, 0x80 ;  /* 0x0042000000007b1d */ /* 0x000fec0000010000 */
[----:B------:R-:W2:Y:S01]  /*7730*/  @P6 SYNCS.PHASECHK.TRANS64.TRYWAIT P0, [R197+URZ+0x50], R202 ;  /* 0x000050cac50065a7 */ /* 0x000ea200080011ff */
[----:B------:R-:W-:Y:S01]  /*7740*/  BSSY B1, `(.L_x_116) ;  /* 0x0000023000017945 */ /* 0x000fe20003800000 */
[----:B--2---:R-:W-:Y:S03]  /*7750*/  @P6 SEL R186, RZ, 0x1, !P0 ;  /* 0x00000001ffba6807 */ /* 0x004fe60004000000 */
[----:B------:R-:W-:Y:S05]  /*7760*/  @!P6 BRA `(.L_x_117) ;  /* 0x000000000080e947 */ /* 0x000fea0003800000 */
[----:B------:R-:W-:Y:S01]  /*7770*/  ISETP.NE.AND P1, PT, R187, RZ, PT ;  /* 0x000000ffbb00720c */ /* 0x000fe20003f25270 */
[----:B------:R-:W2:Y:S01]  /*7780*/  S2R R0, SR_CgaCtaId ;  /* 0x0000000000007919 */ /* 0x000ea20000008800 */
[----:B------:R-:W-:Y:S01]  /*7790*/  ISETP.NE.AND P0, PT, R186, RZ, PT ;  /* 0x000000ffba00720c */ /* 0x000fe20003f05270 */
[----:B------:R-:W-:Y:S10]  /*77a0*/  BSSY B0, `(.L_x_118) ;  /* 0x0000009000007945 */ /* 0x000ff40003800000 */
[----:B------:R-:W-:Y:S04]  /*77b0*/  @P1 IMAD R3, R166, 0x2000, R171 ;  /* 0x00002000a6031824 */ /* 0x000fe800078e02ab */
[C---:B------:R-:W-:Y:S01]  /*77c0*/  @P1 IMAD.IADD R5, R3.reuse, 0x1, R196 ;  /* 0x0000000103051824 */ /* 0x040fe200078e02c4 */
[----:B------:R-:W-:Y:S03]  /*77d0*/  @P1 IADD3 R200, PT, PT, R3, R200, RZ ;  /* 0x000000c803c81210 */ /* 0x000fe60007ffe0ff */
[----:B------:R-:W-:Y:S01]  /*77e0*/  @P1 IMAD.IADD R198, R198, 0x1, R5 ;  /* 0x00000001c6c61824 */ /* 0x000fe200078e0205 */
[----:B------:R-:W-:Y:S06]  /*77f0*/  @P0 BRA `(.L_x_119) ;  /* 0x00000000000c0947 */ /* 0x000fec0003800000 */
[----:B------:R-:W-:Y:S04]  /*7800*/  SHF.L.U32 R2, R165, 0x1f, RZ ;  /* 0x0000001fa5027819 */ /* 0x000fe800000006ff */
[----:B------:R-:W3:Y:S02]  /*7810*/  SYNCS.PHASECHK.TRANS64.TRYWAIT P0, [R197+URZ+0x50], R2 ;  /* 0x00005002c50075a7 */ /* 0x000ee400080011ff */
[----:B---3--:R-:W-:Y:S05]  /*7820*/  @!P0 BRA `(.L_x_120) ;  /* 0x0000002000208947 */ /* 0x008fea0003800000 */
.L_x_119:
[----:B------:R-:W-:Y:S05]  /*7830*/  BSYNC B0 ;  /* 0x0000000000007941 */ /* 0x000fea0003800000 */
.L_x_118:
[----:B------:R-:W-:Y:S01]  /*7840*/  ISETP.NE.AND P0, PT, R187, RZ, PT ;  /* 0x000000ffbb00720c */ /* 0x000fe20003f05270 */
[----:B---3--:R-:W-:Y:S02]  /*7850*/  VIADD R197, R197, 0x60 ;  /* 0x00000060c5c57836 */ /* 0x008fe40000000000 */
[----:B------:R-:W-:Y:S03]  /*7860*/  VIADD R166, R166, 0x1 ;  /* 0x00000001a6a67836 */ /* 0x000fe60000000000 */
[----:B--2---:R-:W-:Y:S07]  /*7870*/  PRMT R0, R0, 0x654, R197 ;  /* 0x0000065400007816 */ /* 0x004fee00000000c5 */
[----:B------:R2:W3:Y:S04]  /*7880*/  @P0 LDS.128 R140, [R3] ;  /* 0x00000000038c0984 */ /* 0x0004e80000000c00 */
[----:B------:R2:W4:Y:S04]  /*7890*/  @P0 LDS.128 R144, [R5+0x10] ;  /* 0x0000100005900984 */ /* 0x0005280000000c00 */
        /* <DEDUP_REMOVED lines=12> */
[----:B--234-:R-:W-:Y:S02]  /*7960*/  LOP3.LUT R165, R165, R0, RZ, 0x3c, !PT ;  /* 0x00000000a5a57212 */ /* 0x01cfe400078e3cff */
.L_x_117:
[----:B------:R-:W-:Y:S05]  /*7970*/  BSYNC B1 ;  /* 0x0000000000017941 */ /* 0x000fea0003800000 */
.L_x_116:
[----:B------:R-:W-:Y:S05]  /*7980*/  VIADD R0, R71, 0x40 ;  /* 0x0000004047007836 */ /* 0x000fea0000000000 */
[----:B------:R-:W-:Y:S04]  /*7990*/  SHF.R.U32.HI R0, RZ, 0x15, R0 ;  /* 0x00000015ff007819 */ /* 0x000fe80000011600 */
[----:B------:R-:W-:Y:S11]  /*79a0*/  LOP3.LUT P0, RZ, R0, 0x3, R159, 0x48, !PT ;  /* 0x0000000300ff7812 */ /* 0x000ff6000780489f */
[----:B------:R-:W-:Y:S02]  /*79b0*/  @!UPT UIADD3 URZ, UPT, UPT, URZ, URZ, URZ ;  /* 0x000000fffffff290 */ /* 0x000fe4000fffe0ff */
        /* <DEDUP_REMOVED lines=8> */
[----:B------:R-:W5:Y:S01]  /*7a40*/  LDCU.64 UR4, c[0x4][0x10] ;  /* 0x01000200ff0477ac */ /* 0x000f620008000a00 */
[----:B--2---:R-:W-:Y:S01]  /*7a50*/  MOV R5, UR9 ;  /* 0x0000000900057c02 */ /* 0x004fe20008000f00 */
[----:B------:R-:W-:Y:S01]  /*7a60*/  IMAD.U32 R4, RZ, RZ, UR8 ;  /* 0x00000008ff047e24 */ /* 0x000fe2000f8e00ff */
[----:B---3--:R-:W-:Y:S01]  /*7a70*/  MOV R7, UR7 ;  /* 0x0000000700077c02 */ /* 0x008fe20008000f00 */
[----:B------:R-:W-:Y:S01]  /*7a80*/  IMAD.U32 R6, RZ, RZ, UR6 ;  /* 0x00000006ff067e24 */ /* 0x000fe2000f8e00ff */
[----:B-----5:R-:W-:Y:S01]  /*7a90*/  MOV R11, UR5 ;  /* 0x00000005000b7c02 */ /* 0x020fe20008000f00 */
[----:B------:R-:W-:Y:S02]  /*7aa0*/  IMAD.U32 R10, RZ, RZ, UR4 ;  /* 0x00000004ff0a7e24 */ /* 0x000fe4000f8e00ff */
[----:B------:R-:W-:Y:S07]  /*7ab0*/  LEPC R20, `(.L_x_121) ;  /* 0x000000001014794e */ /* 0x000fee0000000000 */
[----:B-1--4-:R-:W-:Y:S05]  /*7ac0*/  CALL.ABS.NOINC R2 ;  /* 0x0000000002007343 */ /* 0x012fea0003c00000 */
.L_x_121:
[----:B------:R-:W-:Y:S01]  /*7ad0*/  ISETP.NE.AND P0, PT, R178, RZ, PT ;  /* 0x000000ffb200720c */ /* 0x000fe20003f05270 */
[----:B------:R-:W-:Y:S05]  /*7ae0*/  WARPSYNC.ALL ;  /* 0x0000000000007948 */ /* 0x000fea0003800000 */
[----:B------:R-:W-:Y:S01]  /*7af0*/  R2UR UR4, R71 ;  /* 0x00000000470472ca */ /* 0x000fe200000e0000 */
[----:B------:R-:W-:Y:S01]  /*7b00*/  BSSY.RECONVERGENT B0, `(.L_x_122) ;  /* 0x000011d000007945 */ /* 0x000fe20003800200 */
[----:B------:R-:W-:Y:S02]  /*7b10*/  F2FP.F16.E4M3.UNPACK_B R11, R141 ;  /* 0x0000008dff0b723e */ /* 0x000fe400020006ff */
[----:B------:R-:W-:Y:S02]  /*7b20*/  F2FP.F16.E4M3.UNPACK_B R10, R142 ;  /* 0x0000008eff0a723e */ /* 0x000fe400020006ff */
[----:B------:R-:W-:Y:S01]  /*7b30*/  F2FP.F16.E4M3.UNPACK_B R9, R143 ;  /* 0x0000008fff09723e */ /* 0x000fe200020006ff */
[--C-:B------:R-:W-:Y:S01]  /*7b40*/  HADD2.F32 R74, -RZ, R11.reuse.H0_H0 ;  /* 0x2000000bff4a7230 */ /* 0x100fe20000004100 */
[----:B------:R-:W-:Y:S01]  /*7b50*/  F2FP.F16.E4M3.UNPACK_B R8, R144 ;  /* 0x00000090ff08723e */ /* 0x000fe200020006ff */
[----:B------:R-:W-:Y:S01]  /*7b60*/  HADD2.F32 R76, -RZ, R11.H1_H1 ;  /* 0x3000000bff4c7230 */ /* 0x000fe20000004100 */
[----:B------:R-:W-:Y:S01]  /*7b70*/  F2FP.F16.E4M3.UNPACK_B R7, R145 ;  /* 0x00000091ff07723e */ /* 0x000fe200020006ff */
[--C-:B------:R-:W-:Y:S01]  /*7b80*/  HADD2.F32 R77, -RZ, R10.reuse.H0_H0 ;  /* 0x2000000aff4d7230 */ /* 0x100fe20000004100 */
[----:B------:R-:W-:Y:S01]  /*7b90*/  F2FP.F16.E4M3.UNPACK_B R6, R146 ;  /* 0x00000092ff06723e */ /* 0x000fe200020006ff */
[----:B------:R-:W-:Y:S01]  /*7ba0*/  HADD2.F32 R80, -RZ, R10.H1_H1 ;  /* 0x3000000aff507230 */ /* 0x000fe20000004100 */
[----:B------:R-:W-:Y:S01]  /*7bb0*/  F2FP.F16.E4M3.UNPACK_B R5, R147 ;  /* 0x00000093ff05723e */ /* 0x000fe200020006ff */
[--C-:B------:R-:W-:Y:S01]  /*7bc0*/  HADD2.F32 R81, -RZ, R9.reuse.H0_H0 ;  /* 0x20000009ff517230 */ /* 0x100fe20000004100 */
[----:B-1----:R-:W-:Y:S01]  /*7bd0*/  F2FP.F16.E4M3.UNPACK_B R4, R148 ;  /* 0x00000094ff04723e */ /* 0x002fe200020006ff */
[----:B------:R-:W-:Y:S01]  /*7be0*/  HADD2.F32 R83, -RZ, R9.H1_H1 ;  /* 0x30000009ff537230 */ /* 0x000fe20000004100 */
[-C--:B------:R-:W-:Y:S01]  /*7bf0*/  F2FP.F16.E4M3.UNPACK_B R2, R140.reuse ;  /* 0x0000008cff02723e */ /* 0x080fe200020006ff */
[--C-:B------:R-:W-:Y:S01]  /*7c00*/  HADD2.F32 R86, -RZ, R8.reuse.H0_H0 ;  /* 0x20000008ff567230 */ /* 0x100fe20000004100 */
[----:B------:R-:W-:Y:S01]  /*7c10*/  F2FP.F16.E4M3.UNPACK_B R140, R140.H1 ;  /* 0x0000008cff8c723e */ /* 0x000fe200030006ff */
[----:B------:R-:W-:Y:S01]  /*7c20*/  HADD2.F32 R87, -RZ, R8.H1_H1 ;  /* 0x30000008ff577230 */ /* 0x000fe20000004100 */
[----:B------:R-:W-:Y:S01]  /*7c30*/  F2FP.F16.E4M3.UNPACK_B R141, R141.H1 ;  /* 0x0000008dff8d723e */ /* 0x000fe200030006ff */
[--C-:B------:R-:W-:Y:S01]  /*7c40*/  HADD2.F32 R90, -RZ, R7.reuse.H0_H0 ;  /* 0x20000007ff5a7230 */ /* 0x100fe20000004100 */
[----:B------:R-:W-:Y:S01]  /*7c50*/  F2FP.F16.E4M3.UNPACK_B R142, R142.H1 ;  /* 0x0000008eff8e723e */ /* 0x000fe200030006ff */
[----:B------:R-:W-:Y:S01]  /*7c60*/  HADD2.F32 R91, -RZ, R7.H1_H1 ;  /* 0x30000007ff5b7230 */ /* 0x000fe20000004100 */
[----:B------:R-:W-:Y:S01]  /*7c70*/  F2FP.F16.E4M3.UNPACK_B R143, R143.H1 ;  /* 0x0000008fff8f723e */ /* 0x000fe200030006ff */
[--C-:B------:R-:W-:Y:S01]  /*7c80*/  HADD2.F32 R94, -RZ, R6.reuse.H0_H0 ;  /* 0x20000006ff5e7230 */ /* 0x100fe20000004100 */
[----:B------:R-:W-:Y:S01]  /*7c90*/  IADD3 R161, PT, PT, R161, 0xc0, RZ ;  /* 0x000000c0a1a17810 */ /* 0x000fe20007ffe0ff */
[----:B------:R-:W-:Y:S01]  /*7ca0*/  HADD2.F32 R95, -RZ, R6.H1_H1 ;  /* 0x30000006ff5f7230 */ /* 0x000fe20000004100 */
[----:B------:R-:W-:Y:S01]  /*7cb0*/  F2FP.F16.E4M3.UNPACK_B R107, R149 ;  /* 0x00000095ff6b723e */ /* 0x000fe200020006ff */
[--C-:B------:R-:W-:Y:S01]  /*7cc0*/  HADD2.F32 R98, -RZ, R5.reuse.H0_H0 ;  /* 0x20000005ff627230 */ /* 0x100fe20000004100 */
[----:B------:R-:W-:Y:S01]  /*7cd0*/  LOP3.LUT R161, R161, 0xfefffff8, RZ, 0xc0, !PT ;  /* 0xfefffff8a1a17812 */ /* 0x000fe200078ec0ff */
[----:B------:R-:W-:Y:S01]  /*7ce0*/  HADD2.F32 R99, -RZ, R5.H1_H1 ;  /* 0x30000005ff637230 */ /* 0x000fe20000004100 */
[----:B------:R-:W-:Y:S01]  /*7cf0*/  F2FP.F16.E4M3.UNPACK_B R111, R150 ;  /* 0x00000096ff6f723e */ /* 0x000fe200020006ff */
[--C-:B------:R-:W-:Y:S01]  /*7d00*/  HADD2.F32 R102, -RZ, R4.reuse.H0_H0 ;  /* 0x20000004ff667230 */ /* 0x100fe20000004100 */
[----:B------:R-:W-:Y:S01]  /*7d10*/  F2FP.F16.E4M3.UNPACK_B R115, R151 ;  /* 0x00000097ff73723e */ /* 0x000fe200020006ff */
[----:B------:R-:W-:Y:S01]  /*7d20*/  HADD2.F32 R103, -RZ, R4.H1_H1 ;  /* 0x30000004ff677230 */ /* 0x000fe20000004100 */
[----:B------:R-:W-:Y:S01]  /*7d30*/  F2FP.F16.E4M3.UNPACK_B R119, R152 ;  /* 0x00000098ff77723e */ /* 0x000fe200020006ff */
[----:B------:R-:W1:Y:S01]  /*7d40*/  LDTM.x64 R4, tmem[UR4+0x40] ;  /* 0x00004004000479ee */ /* 0x000e620008340000 */
[--C-:B------:R-:W-:Y:S01]  /*7d50*/  HADD2.F32 R0, -RZ, R2.reuse.H0_H0 ;  /* 0x20000002ff007230 */ /* 0x100fe20000004100 */
[----:B------:R-:W-:Y:S01]  /*7d60*/  NOP ;  /* 0x0000000000007918 */ /* 0x000fe20000000000 */
[----:B-1----:R1:W-:Y:S01]  /*7d70*/  SYNCS.ARRIVE.TRANS64.RED.A1T0 RZ, [R161+URZ], RZ ;  /* 0x000000ffa1ff79a7 */ /* 0x0023e200081004ff */
[----:B------:R-:W-:Y:S01]  /*7d80*/  HADD2.F32 R2, -RZ, R2.H1_H1 ;  /* 0x30000002ff027230 */ /* 0x000fe20000004100 */
[----:B------:R-:W-:Y:S01]  /*7d90*/  F2FP.F16.E4M3.UNPACK_B R123, R153 ;  /* 0x00000099ff7b723e */ /* 0x000fe200020006ff */
[----:B------:R-:W-:Y:S01]  /*7da0*/  HADD2.F32 R78, -RZ, R141.H1_H1 ;  /* 0x3000008dff4e7230 */ /* 0x000fe20000004100 */
[----:B------:R-:W-:Y:S01]  /*7db0*/  F2FP.F16.E4M3.UNPACK_B R127, R154 ;  /* 0x0000009aff7f723e */ /* 0x000fe200020006ff */
[--C-:B------:R-:W-:Y:S01]  /*7dc0*/  HADD2.F32 R106, -RZ, R107.reuse.H0_H0 ;  /* 0x2000006bff6a7230 */ /* 0x100fe20000004100 */
[----:B------:R-:W-:Y:S01]  /*7dd0*/  F2FP.F16.E4M3.UNPACK_B R130, R155 ;  /* 0x0000009bff82723e */ /* 0x000fe200020006ff */
[----:B------:R-:W-:Y:S01]  /*7de0*/  HADD2.F32 R107, -RZ, R107.H1_H1 ;  /* 0x3000006bff6b7230 */ /* 0x000fe20000004100 */
[----:B------:R-:W-:Y:S01]  /*7df0*/  F2FP.F16.E4M3.UNPACK_B R144, R144.H1 ;  /* 0x00000090ff90723e */ /* 0x000fe200030006ff */
        /* <DEDUP_REMOVED lines=12> */
[C---:B------:R-:W-:Y:S01]  /*7ec0*/  FMUL R4, R70.reuse, R4 ;  /* 0x0000000446047220 */ /* 0x040fe20000400000 */
[C---:B------:R-:W-:Y:S01]  /*7ed0*/  FMUL R5, R70.reuse, R5 ;  /* 0x0000000546057220 */ /* 0x040fe20000400000 */
[--C-:B------:R-:W-:Y:S02]  /*7ee0*/  HADD2.F32 R3, -RZ, R140.reuse.H0_H0 ;  /* 0x2000008cff037230 */ /* 0x100fe40000004100 */
        /* <DEDUP_REMOVED lines=9> */
[----:B------:R-:W-:Y:S02]  /*7f80*/  HADD2.F32 R122, -RZ, R123.H0_H0 ;  /* 0x2000007bff7a7230 */ /* 0x000fe40000004100 */
[C---:B------:R-:W-:Y:S01]  /*7f90*/  FMUL R6, R70.reuse, R6 ;  /* 0x0000000646067220 */ /* 0x040fe20000400000 */
[----:B------:R-:W-:Y:S02]  /*7fa0*/  HADD2.F32 R72, -RZ, R140.H1_H1 ;  /* 0x3000008cff487230 */ /* 0x000fe40000004100 */
[C---:B------:R-:W-:Y:S01]  /*7fb0*/  FMUL R7, R70.reuse, R7 ;  /* 0x0000000746077220 */ /* 0x040fe20000400000 */
[----:B------:R-:W-:Y:S02]  /*7fc0*/  HADD2.F32 R75, -RZ, R141.H0_H0 ;  /* 0x2000008dff4b7230 */ /* 0x000fe40000004100 */
[C---:B------:R-:W-:Y:S01]  /*7fd0*/  FFMA R6, R73.reuse, R3, R6 ;  /* 0x0000000349067223 */ /* 0x040fe20000000006 */
[----:B------:R-:W-:Y:S02]  /*7fe0*/  HADD2.F32 R123, -RZ, R123.H1_H1 ;  /* 0x3000007bff7b7230 */ /* 0x000fe40000004100 */
[C---:B------:R-:W-:Y:S01]  /*7ff0*/  FFMA R7, R73.reuse, R72, R7 ;  /* 0x0000004849077223 */ /* 0x040fe20000000007 */
[C---:B------:R-:W-:Y:S01]  /*8000*/  FFMA R8, R73.reuse, R74, R8 ;  /* 0x0000004a49087223 */ /* 0x040fe20000000008 */
[----:B------:R-:W-:Y:S01]  /*8010*/  FFMA R9, R73, R76, R9 ;  /* 0x0000004c49097223 */ /* 0x000fe20000000009 */
[--C-:B------:R-:W-:Y:S02]  /*8020*/  HADD2.F32 R126, -RZ, R127.reuse.H0_H0 ;  /* 0x2000007fff7e7230 */ /* 0x100fe40000004100 */
[C---:B------:R-:W-:Y:S01]  /*8030*/  FMUL R10, R70.reuse, R10 ;  /* 0x0000000a460a7220 */ /* 0x040fe20000400000 */
[----:B------:R-:W-:Y:S01]  /*8040*/  F2FP.SATFINITE.E4M3.F32.PACK_AB_MERGE_C R76, R7, R6, RZ ;  /* 0x00000006074c723e */ /* 0x000fe200048070ff */
[C---:B------:R-:W-:Y:S01]  /*8050*/  FMUL R7, R70.reuse, R20 ;  /* 0x0000001446077220 */ /* 0x040fe20000400000 */
[----:B------:R-:W-:Y:S02]  /*8060*/  HADD2.F32 R127, -RZ, R127.H1_H1 ;  /* 0x3000007fff7f7230 */ /* 0x000fe40000004100 */
[C---:B------:R-:W-:Y:S01]  /*8070*/  FFMA R10, R73.reuse, R75, R10 ;  /* 0x0000004b490a7223 */ /* 0x040fe2000000000a */
[----:B------:R-:W-:Y:S02]  /*8080*/  HADD2.F32 R72, -RZ, R130.H0_H0 ;  /* 0x20000082ff487230 */ /* 0x000fe40000004100 */
[C---:B------:R-:W-:Y:S01]  /*8090*/  FMUL R11, R70.reuse, R11 ;  /* 0x0000000b460b7220 */ /* 0x040fe20000400000 */
[--C-:B------:R-:W-:Y:S02]  /*80a0*/  HADD2.F32 R79, -RZ, R142.reuse.H0_H0 ;  /* 0x2000008eff4f7230 */ /* 0x100fe40000004100 */
[C---:B------:R-:W-:Y:S01]  /*80b0*/  FMUL R14, R70.reuse, R14 ;  /* 0x0000000e460e7220 */ /* 0x040fe20000400000 */
[----:B------:R-:W-:Y:S02]  /*80c0*/  HADD2.F32 R82, -RZ, R142.H1_H1 ;  /* 0x3000008eff527230 */ /* 0x000fe40000004100 */
[C---:B------:R-:W-:Y:S01]  /*80d0*/  FFMA R11, R73.reuse, R78, R11 ;  /* 0x0000004e490b7223 */ /* 0x040fe2000000000b */
[C---:B------:R-:W-:Y:S01]  /*80e0*/  FFMA R12, R73.reuse, R77, R12 ;  /* 0x0000004d490c7223 */ /* 0x040fe2000000000c */
[C---:B------:R-:W-:Y:S01]  /*80f0*/  FFMA R13, R73.reuse, R80, R13 ;  /* 0x00000050490d7223 */ /* 0x040fe2000000000d */
[----:B------:R-:W-:Y:S01]  /*8100*/  FFMA R14, R73, R79, R14 ;  /* 0x0000004f490e7223 */ /* 0x000fe2000000000e */
[----:B------:R-:W-:Y:S01]  /*8110*/  HADD2.F32 R75, -RZ, R130.H1_H1 ;  /* 0x30000082ff4b7230 */ /* 0x000fe20000004100 */
[----:B------:R-:W-:Y:S01]  /*8120*/  F2FP.SATFINITE.E4M3.F32.PACK_AB_MERGE_C R78, R11, R10, RZ ;  /* 0x0000000a0b4e723e */ /* 0x000fe200048070ff */
[C---:B------:R-:W-:Y:S01]  /*8130*/  FMUL R10, R70.reuse, R21 ;  /* 0x00000015460a7220 */ /* 0x040fe20000400000 */
[C---:B------:R-:W-:Y:S01]  /*8140*/  FMUL R21, R70.reuse, R28 ;  /* 0x0000001c46157220 */ /* 0x040fe20000400000 */
        /* <DEDUP_REMOVED lines=8> */
[C---:B------:R-:W-:Y:S01]  /*81d0*/  FMUL R18, R70.reuse, R25 ;  /* 0x0000001946127220 */ /* 0x040fe20000400000 */
[----:B------:R-:W-:Y:S01]  /*81e0*/  F2FP.SATFINITE.E4M3.F32.PACK_AB_MERGE_C R14, R15, R14, RZ ;  /* 0x0000000e0f0e723e */ /* 0x000fe200048070ff */
        /* <DEDUP_REMOVED lines=8> */
[C---:B------:R-:W-:Y:S01]  /*8270*/  FFMA R11, R73.reuse, R88, R11 ;  /* 0x00000058490b7223 */ /* 0x040fe2000000000b */
[----:B------:R-:W-:Y:S01]  /*8280*/  FMUL R22, R70, R29 ;  /* 0x0000001d46167220 */ /* 0x000fe20000400000 */
        /* <DEDUP_REMOVED lines=13> */
[----:B------:R-:W-:Y:S01]  /*8360*/  FMUL R20, R70, R27 ;  /* 0x0000001b46147220 */ /* 0x000fe20000400000 */
[--C-:B------:R-:W-:Y:S01]  /*8370*/  HADD2.F32 R96, -RZ, R146.reuse.H0_H0 ;  /* 0x20000092ff607230 */ /* 0x100fe20000004100 */
[----:B------:R-:W-:Y:S01]  /*8380*/  F2FP.SATFINITE.E4M3.F32.PACK_AB_MERGE_C R16, R10, R7, R16 ;  /* 0x000000070a10723e */ /* 0x000fe20004807010 */
[----:B------:R-:W-:Y:S02]  /*8390*/  HADD2.F32 R97, -RZ, R146.H1_H1 ;  /* 0x30000092ff617230 */ /* 0x000fe40000004100 */
[C---:B------:R-:W-:Y:S01]  /*83a0*/  FFMA R20, R73.reuse, R93, R20 ;  /* 0x0000005d49147223 */ /* 0x040fe20000000014 */
[C---:B------:R-:W-:Y:S01]  /*83b0*/  FFMA R21, R73.reuse, R94, R21 ;  /* 0x0000005e49157223 */ /* 0x040fe20000000015 */
[C---:B------:R-:W-:Y:S01]  /*83c0*/  FFMA R22, R73.reuse, R95, R22 ;  /* 0x0000005f49167223 */ /* 0x040fe20000000016 */
[C---:B------:R-:W-:Y:S01]  /*83d0*/  FMUL R23, R70.reuse, R30 ;  /* 0x0000001e46177220 */ /* 0x040fe20000400000 */
[----:B------:R-:W-:Y:S01]  /*83e0*/  FMUL R30, R70, R37 ;  /* 0x00000025461e7220 */ /* 0x000fe20000400000 */
[----:B------:R-:W-:Y:S01]  /*83f0*/  F2FP.SATFINITE.E4M3.F32.PACK_AB_MERGE_C R19, R20, R19, RZ ;  /* 0x000000131413723e */ /* 0x000fe200048070ff */
[C---:B------:R-:W-:Y:S01]  /*8400*/  FMUL R37, R70.reuse, R44 ;  /* 0x0000002c46257220 */ /* 0x040fe20000400000 */
[C---:B------:R-:W-:Y:S01]  /*8410*/  FFMA R23, R73.reuse, R96, R23 ;  /* 0x0000006049177223 */ /* 0x040fe20000000017 */
        /* <DEDUP_REMOVED lines=20> */
[----:B------:R-:W-:Y:S01]  /*8560*/  F2FP.F16.E4M3.UNPACK_B R151, R151.H1 ;  /* 0x00000097ff97723e */ /* 0x000fe200030006ff */
[----:B------:R-:W-:Y:S01]  /*8570*/  FMUL R38, R70, R45 ;  /* 0x0000002d46267220 */ /* 0x000fe20000400000 */
[----:B------:R-:W-:Y:S01]  /*8580*/  F2FP.SATFINITE.E4M3.F32.PACK_AB_MERGE_C R19, R28, R27, RZ ;  /* 0x0000001b1c13723e */ /* 0x000fe200048070ff */
[----:B------:R-:W-:Y:S01]  /*8590*/  FFMA R31, R73, R104, R31 ;  /* 0x00000068491f7223 */ /* 0x000fe2000000001f */
[C---:B------:R-:W-:Y:S01]  /*85a0*/  FMUL R45, R70.reuse, R52 ;  /* 0x00000034462d7220 */ /* 0x040fe20000400000 */
[C---:B------:R-:W-:Y:S01]  /*85b0*/  FMUL R52, R70.reuse, R59 ;  /* 0x0000003b46347220 */ /* 0x040fe20000400000 */
[----:B------:R-:W-:Y:S01]  /*85c0*/  F2FP.F16.E4M3.UNPACK_B R152, R152.H1 ;  /* 0x00000098ff98723e */ /* 0x000fe200030006ff */
[C---:B------:R-:W-:Y:S01]  /*85d0*/  FMUL R59, R70.reuse, R66 ;  /* 0x00000042463b7220 */ /* 0x040fe20000400000 */
[----:B------:R-:W-:Y:S01]  /*85e0*/  F2FP.SATFINITE.E4M3.F32.PACK_AB_MERGE_C R66, R13, R12, R14 ;  /* 0x0000000c0d42723e */ /* 0x000fe2000480700e */
        /* <DEDUP_REMOVED lines=11> */
[C---:B------:R-:W-:Y:S01]  /*86a0*/  FFMA R35, R73.reuse, R108, R35 ;  /* 0x0000006c49237223 */ /* 0x040fe20000000023 */
[C---:B------:R-:W-:Y:S01]  /*86b0*/  FMUL R36, R70.reuse, R43 ;  /* 0x0000002b46247220 */ /* 0x040fe20000400000 */
[--C-:B------:R-:W-:Y:S02]  /*86c0*/  HADD2.F32 R112, -RZ, R150.reuse.H0_H0 ;  /* 0x20000096ff707230 */ /* 0x100fe40000004100 */
[C---:B------:R-:W-:Y:S01]  /*86d0*/  FMUL R39, R70.reuse, R46 ;  /* 0x0000002e46277220 */ /* 0x040fe20000400000 */
[----:B------:R-:W-:Y:S02]  /*86e0*/  HADD2.F32 R113, -RZ, R150.H1_H1 ;  /* 0x30000096ff717230 */ /* 0x000fe40000004100 */
        /* <DEDUP_REMOVED lines=12> */
[C---:B------:R-:W-:Y:S01]  /*87b0*/  FMUL R46, R70.reuse, R53 ;  /* 0x00000035462e7220 */ /* 0x040fe20000400000 */
[--C-:B------:R-:W-:Y:S02]  /*87c0*/  HADD2.F32 R120, -RZ, R152.reuse.H0_H0 ;  /* 0x20000098ff787230 */ /* 0x100fe40000004100 */
[C---:B------:R-:W-:Y:S01]  /*87d0*/  FMUL R50, R70.reuse, R57 ;  /* 0x0000003946327220 */ /* 0x040fe20000400000 */
[C---:B------:R-:W-:Y:S01]  /*87e0*/  FMUL R51, R70.reuse, R58 ;  /* 0x0000003a46337220 */ /* 0x040fe20000400000 */
[C---:B------:R-:W-:Y:S01]  /*87f0*/  FMUL R53, R70.reuse, R60 ;  /* 0x0000003c46357220 */ /* 0x040fe20000400000 */
[C---:B------:R-:W-:Y:S01]  /*8800*/  FFMA R43, R73.reuse, R116, R43 ;  /* 0x00000074492b7223 */ /* 0x040fe2000000002b */
[----:B------:R-:W-:Y:S02]  /*8810*/  HADD2.F32 R121, -RZ, R152.H1_H1 ;  /* 0x30000098ff797230 */ /* 0x000fe40000004100 */
[C---:B------:R-:W-:Y:S01]  /*8820*/  FMUL R47, R70.reuse, R54 ;  /* 0x00000036462f7220 */ /* 0x040fe20000400000 */
[C---:B------:R-:W-:Y:S01]  /*8830*/  FMUL R57, R70.reuse, R64 ;  /* 0x0000004046397220 */ /* 0x040fe20000400000 */
[C---:B------:R-:W-:Y:S01]  /*8840*/  FMUL R58, R70.reuse, R65 ;  /* 0x00000041463a7220 */ /* 0x040fe20000400000 */
[C---:B------:R-:W-:Y:S01]  /*8850*/  FMUL R60, R70.reuse, R67 ;  /* 0x00000043463c7220 */ /* 0x040fe20000400000 */
[----:B------:R-:W-:Y:S01]  /*8860*/  FFMA R44, R73, R117, R44 ;  /* 0x00000075492c7223 */ /* 0x000fe2000000002c */
[C---:B------:R-:W-:Y:S01]  /*8870*/  FMUL R48, R70.reuse, R55 ;  /* 0x0000003746307220 */ /* 0x040fe20000400000 */
[----:B------:R-:W-:Y:S01]  /*8880*/  F2FP.SATFINITE.E4M3.F32.PACK_AB_MERGE_C R64, R5, R4, R76 ;  /* 0x000000040540723e */ /* 0x000fe2000480704c */
[----:B------:R-:W-:Y:S01]  /*8890*/  FFMA R45, R73, R118, R45 ;  /* 0x00000076492d7223 */ /* 0x000fe2000000002d */
[----:B------:R-:W-:Y:S01]  /*88a0*/  F2FP.SATFINITE.E4M3.F32.PACK_AB_MERGE_C R65, R9, R8, R78 ;  /* 0x000000080941723e */ /* 0x000fe2000480704e */
[----:B------:R-:W-:Y:S01]  /*88b0*/  FMUL R49, R70, R56 ;  /* 0x0000003846317220 */ /* 0x000fe20000400000 */
[----:B------:R-:W-:Y:S01]  /*88c0*/  F2FP.SATFINITE.E4M3.F32.PACK_AB_MERGE_C R67, R2, R0, R3 ;  /* 0x000000000243723e */ /* 0x000fe20004807003 */
[C---:B------:R-:W-:Y:S01]  /*88d0*/  FFMA R46, R73.reuse, R119, R46 ;  /* 0x00000077492e7223 */ /* 0x040fe2000000002e */
[----:B------:R-:W-:Y:S01]  /*88e0*/  F2FP.F16.E4M3.UNPACK_B R154, R154.H1 ;  /* 0x0000009aff9a723e */ /* 0x000fe200030006ff */
[--C-:B------:R-:W-:Y:S02]  /*88f0*/  HADD2.F32 R124, -RZ, R153.reuse.H0_H0 ;  /* 0x20000099ff7c7230 */ /* 0x100fe40000004100 */
[C---:B------:R-:W-:Y:S01]  /*8900*/  FFMA R47, R73.reuse, R120, R47 ;  /* 0x00000078492f7223 */ /* 0x040fe2000000002f */
[----:B------:R1:W-:Y:S01]  /*8910*/  STS.128 [R137+UR44+0x6200], R64 ;  /* 0x0062004089007988 */ /* 0x0003e20008000c2c */
[----:B------:R-:W-:Y:S02]  /*8920*/  HADD2.F32 R125, -RZ, R153.H1_H1 ;  /* 0x30000099ff7d7230 */ /* 0x000fe40000004100 */
[C---:B------:R-:W-:Y:S01]  /*8930*/  FFMA R48, R73.reuse, R121, R48 ;  /* 0x0000007949307223 */ /* 0x040fe20000000030 */
[C---:B------:R-:W-:Y:S01]  /*8940*/  FFMA R49, R73.reuse, R122, R49 ;  /* 0x0000007a49317223 */ /* 0x040fe20000000031 */
[----:B------:R-:W-:Y:S01]  /*8950*/  F2FP.F16.E4M3.UNPACK_B R155, R155.H1 ;  /* 0x0000009bff9b723e */ /* 0x000fe200030006ff */
[C---:B------:R-:W-:Y:S01]  /*8960*/  FFMA R50, R73.reuse, R123, R50 ;  /* 0x0000007b49327223 */ /* 0x040fe20000000032 */
[----:B------:R-:W-:Y:S01]  /*8970*/  FMUL R54, R70, R61 ;  /* 0x0000003d46367220 */ /* 0x000fe20000400000 */
[--C-:B------:R-:W-:Y:S01]  /*8980*/  HADD2.F32 R128, -RZ, R154.reuse.H0_H0 ;  /* 0x2000009aff807230 */ /* 0x100fe20000004100 */
[----:B------:R1:W-:Y:S01]  /*8990*/  STS.128 [R179+0x6010], R16 ;  /* 0x00601010b3007388 */ /* 0x0003e20000000c00 */
[----:B------:R-:W-:Y:S01]  /*89a0*/  F2FP.SATFINITE.E4M3.F32.PACK_AB_MERGE_C R35, R36, R35, RZ ;  /* 0x000000232423723e */ /* 0x000fe200048070ff */
[C---:B------:R-:W-:Y:S01]  /*89b0*/  FFMA R51, R73.reuse, R124, R51 ;  /* 0x0000007c49337223 */ /* 0x040fe20000000033 */
[----:B------:R-:W-:Y:S01]  /*89c0*/  F2FP.SATFINITE.E4M3.F32.PACK_AB_MERGE_C R39, R40, R39, RZ ;  /* 0x000000272827723e */ /* 0x000fe200048070ff */
[----:B------:R-:W-:Y:S02]  /*89d0*/  HADD2.F32 R129, -RZ, R154.H1_H1 ;  /* 0x3000009aff817230 */ /* 0x000fe40000004100 */
[C---:B------:R-:W-:Y:S01]  /*89e0*/  FMUL R55, R70.reuse, R62 ;  /* 0x0000003e46377220 */ /* 0x040fe20000400000 */
[C---:B------:R-:W-:Y:S01]  /*89f0*/  FFMA R52, R73.reuse, R125, R52 ;  /* 0x0000007d49347223 */ /* 0x040fe20000000034 */
[----:B------:R-:W-:Y:S01]  /*8a00*/  FMUL R56, R70, R63 ;  /* 0x0000003f46387220 */ /* 0x000fe20000400000 */
[C---:B------:R-:W-:Y:S01]  /*8a10*/  FFMA R53, R73.reuse, R126, R53 ;  /* 0x0000007e49357223 */ /* 0x040fe20000000035 */
[C---:B------:R-:W-:Y:S01]  /*8a20*/  FFMA R54, R73.reuse, R127, R54 ;  /* 0x0000007f49367223 */ /* 0x040fe20000000036 */
[--C-:B------:R-:W-:Y:S02]  /*8a30*/  HADD2.F32 R74, -RZ, R155.reuse.H0_H0 ;  /* 0x2000009bff4a7230 */ /* 0x100fe40000004100 */
[C---:B------:R-:W-:Y:S01]  /*8a40*/  FFMA R55, R73.reuse, R128, R55 ;  /* 0x0000008049377223 */ /* 0x040fe20000000037 */
[----:B------:R-:W-:Y:S02]  /*8a50*/  HADD2.F32 R131, -RZ, R155.H1_H1 ;  /* 0x3000009bff837230 */ /* 0x000fe40000004100 */
[C---:B------:R-:W-:Y:S01]  /*8a60*/  FFMA R56, R73.reuse, R129, R56 ;  /* 0x0000008149387223 */ /* 0x040fe20000000038 */
[----:B------:R-:W-:Y:S01]  /*8a70*/  F2FP.SATFINITE.E4M3.F32.PACK_AB_MERGE_C R43, R44, R43, RZ ;  /* 0x0000002b2c2b723e */ /* 0x000fe200048070ff */
[C---:B------:R-:W-:Y:S01]  /*8a80*/  FFMA R57, R73.reuse, R72, R57 ;  /* 0x0000004849397223 */ /* 0x040fe20000000039 */
[C---:B------:R-:W-:Y:S01]  /*8a90*/  FFMA R58, R73.reuse, R75, R58 ;  /* 0x0000004b493a7223 */ /* 0x040fe2000000003a */
[C---:B------:R-:W-:Y:S01]  /*8aa0*/  FFMA R59, R73.reuse, R74, R59 ;  /* 0x0000004a493b7223 */ /* 0x040fe2000000003b */
[----:B------:R-:W-:Y:S01]  /*8ab0*/  F2FP.SATFINITE.E4M3.F32.PACK_AB_MERGE_C R33, R34, R33, R35 ;  /* 0x000000212221723e */ /* 0x000fe20004807023 */
[----:B------:R-:W-:Y:S01]  /*8ac0*/  FFMA R60, R73, R131, R60 ;  /* 0x00000083493c7223 */ /* 0x000fe2000000003c */
[----:B------:R-:W-:Y:S02]  /*8ad0*/  F2FP.SATFINITE.E4M3.F32.PACK_AB_MERGE_C R32, R30, R29, R32 ;  /* 0x0000001d1e20723e */ /* 0x000fe40004807020 */
        /* <DEDUP_REMOVED lines=11> */
[----:B------:R-:W-:Y:S03]  /*8b90*/  IADD3 R68, PT, PT, R68, 0x1, RZ ;  /* 0x0000000144447810 */ /* 0x000fe60007ffe0ff */
        /* <DEDUP_REMOVED lines=10> */
[----:B------:R-:W-:Y:S02]  /*8c40*/  UIADD3 UR9, UPT, UPT, UR49, 0x40, URZ ;  /* 0x0000004031097890 */ /* 0x000fe4000fffe0ff */
[----:B------:R-:W-:Y:S01]  /*8c50*/  UIADD3 UR8, UPT, UPT, UR44, 0x6200, URZ ;  /* 0x000062002c087890 */ /* 0x000fe2000fffe0ff */
[----:B------:R-:W-:Y:S01]  /*8c60*/  UMOV UR10, UR50 ;  /* 0x00000032000a7c82 */ /* 0x000fe20008000000 */
[----:B------:R-:W-:Y:S01]  /*8c70*/  UMOV UR11, UR36 ;  /* 0x00000024000b7c82 */ /* 0x000fe20008000000 */
[----:B--2---:R-:W-:Y:S04]  /*8c80*/  UIADD3 UR4, UP0, UPT, UR6, 0x680, URZ ;  /* 0x0000068006047890 */ /* 0x004fe8000ff1e0ff */
[----:B------:R-:W-:Y:S09]  /*8c90*/  UIADD3.X UR5, UPT, UPT, URZ, UR7, URZ, UP0, !UPT ;  /* 0x00000007ff057290 */ /* 0x000ff200087fe4ff */
[----:B------:R2:W-:Y:S01]  /*8ca0*/  UTMASTG.3D [UR8], [UR4] ;  /* 0x00000008040073b5 */ /* 0x0005e20008010000 */
[----:B------:R0:W-:Y:S01]  /*8cb0*/  UTMACMDFLUSH ;  /* 0x00000000000079b7 */ /* 0x0001e20000000000 */
[----:B--2---:R-:W-:Y:S04]  /*8cc0*/  DEPBAR.LE SB0, 0x1 ;  /* 0x000080400000791a */ /* 0x004fe80000000000 */
.L_x_123:
[----:B------:R-:W-:Y:S05]  /*8cd0*/  BSYNC.RECONVERGENT B0 ;  /* 0x0000000000007941 */ /* 0x000fea0003800200 */
.L_x_122:
[----:B------:R-:W-:Y:S01]  /*8ce0*/  BAR.SYNC.DEFER_BLOCKING 0x1, 0x80 ;  /* 0x0042000000007b1d */ /* 0x000fe20000010000 */
[----:B------:R-:W-:Y:S01]  /*8cf0*/  ISETP.NE.AND P0, PT, R162, 0x2, PT ;  /* 0x00000002a200780c */ /* 0x000fe20003f05270 */
[----:B------:R-:W-:Y:S01]  /*8d00*/  UISETP.NE.AND UP0, UPT, UR45, URZ, UPT ;  /* 0x000000ff2d00728c */ /* 0x000fe2000bf05270 */
[----:B------:R-:W-:Y:S01]  /*8d10*/  ISETP.NE.AND P1, PT, R68, 0x4, PT ;  /* 0x000000044400780c */ /* 0x000fe20003f25270 */
[----:B------:R-:W-:Y:S01]  /*8d20*/  UIADD3 UR20, UPT, UPT, UR37, UR59, URZ ;  /* 0x0000003b25147290 */ /* 0x000fe2000fffe0ff */
[----:B------:R-:W-:Y:S01]  /*8d30*/  SEL R0, RZ, 0x1, P0 ;  /* 0x00000001ff007807 */ /* 0x000fe20000000000 */
[----:B------:R-:W-:Y:S01]  /*8d40*/  UIADD3 UR16, UPT, UPT, UR38, UR62, URZ ;  /* 0x0000003e26107290 */ /* 0x000fe2000fffe0ff */
[----:B------:R-:W-:Y:S02]  /*8d50*/  SEL R3, RZ, 0x1, P1 ;  /* 0x00000001ff037807 */ /* 0x000fe40000800000 */
[----:B------:R-:W-:Y:S02]  /*8d60*/  LOP3.LUT R167, R167, R0, RZ, 0x3c, !PT ;  /* 0x00000000a7a77212 */ /* 0x000fe400078e3cff */
[----:B------:R-:W-:Y:S02]  /*8d70*/  LOP3.LUT R168, R168, R3, RZ, 0x3c, !PT ;  /* 0x00000003a8a87212 */ /* 0x000fe400078e3cff */
[----:B------:R-:W-:Y:S02]  /*8d80*/  SEL R162, R162, RZ, P0 ;  /* 0x000000ffa2a27207 */ /* 0x000fe40000000000 */
[----:B------:R-:W-:Y:S01]  /*8d90*/  SEL R68, R68, RZ, P1 ;  /* 0x000000ff44447207 */ /* 0x000fe20000800000 */
[----:B------:R-:W-:Y:S01]  /*8da0*/  UMOV UR36, UR58 ;  /* 0x0000003a00247c82 */ /* 0x000fe20008000000 */
[----:B------:R-:W-:Y:S05]  /*8db0*/  BRA.U UP0, `(.L_x_124) ;  /* 0xffffffc500647547 */ /* 0x000fea000b83ffff */
[----:B------:R-:W-:Y:S05]  /*8dc0*/  EXIT ;  /* 0x000000000000794d */ /* 0x000fea0003800000 */
.L_x_24:
[----:B-1----:R1:W2:Y:S02]  /*8dd0*/  SYNCS.PHASECHK.TRANS64.TRYWAIT P0, [R0+URZ+0xf0], R3 ;  /* 0x0000f003000075a7 */ /* 0x0022a400080011ff */
[----:B--2---:R-:W-:Y:S05]  /*8de0*/  @!P0 NANOSLEEP.SYNCS 0x989680 ;  /* 0x009896800000895d */ /* 0x004fea0003900000 */
[----:B------:R-:W2:Y:S02]  /*8df0*/  @!P0 SYNCS.PHASECHK.TRANS64 P0, [R0+URZ+0xf0], R3 ;  /* 0x0000f003000085a7 */ /* 0x000ea400080010ff */
[----:B--2---:R-:W-:Y:S05]  /*8e00*/  @!P0 BRA `(.L_x_24) ;  /* 0xfffffffc00f08947 */ /* 0x004fea000383ffff */
[----:B------:R-:W-:Y:S05]  /*8e10*/  BRA `(.L_x_125) ;  /* 0xffffff8800f47947 */ /* 0x000fea000383ffff */
.L_x_27:
[----:B-1----:R-:W-:-:S07]  /*8e20*/  MOV R0, UR33 ;  /* 0x0000002100007c02 */ /* 0x002fce0008000f00 */
.L_x_126:
[----:B-1----:R1:W2:Y:S02]  /*8e30*/  SYNCS.PHASECHK.TRANS64.TRYWAIT P0, [R0+URZ+0x28], R3 ;  /* 0x00002803000075a7 */ /* 0x0022a400080011ff */
[----:B--2---:R-:W-:Y:S05]  /*8e40*/  @!P0 NANOSLEEP.SYNCS 0x989680 ;  /* 0x009896800000895d */ /* 0x004fea0003900000 */
[----:B------:R-:W2:Y:S02]  /*8e50*/  @!P0 SYNCS.PHASECHK.TRANS64 P0, [R0+URZ+0x28], R3 ;  /* 0x00002803000085a7 */ /* 0x000ea400080010ff */
[----:B--2---:R-:W-:Y:S05]  /*8e60*/  @!P0 BRA `(.L_x_126) ;  /* 0xfffffffc00f08947 */ /* 0x004fea000383ffff */
[----:B------:R-:W-:Y:S05]  /*8e70*/  BRA `(.L_x_26) ;  /* 0xffffff8c00447947 */ /* 0x000fea000383ffff */
.L_x_34:
[----:B-1----:R-:W-:-:S07]  /*8e80*/  MOV R0, UR17 ;  /* 0x0000001100007c02 */ /* 0x002fce0008000f00 */
.L_x_127:
[----:B-1----:R1:W2:Y:S02]  /*8e90*/  SYNCS.PHASECHK.TRANS64.TRYWAIT P0, [R0+URZ+0x28], R3 ;  /* 0x00002803000075a7 */ /* 0x0022a400080011ff */
[----:B--2---:R-:W-:Y:S05]  /*8ea0*/  @!P0 NANOSLEEP.SYNCS 0x989680 ;  /* 0x009896800000895d */ /* 0x004fea0003900000 */
[----:B------:R-:W2:Y:S02]  /*8eb0*/  @!P0 SYNCS.PHASECHK.TRANS64 P0, [R0+URZ+0x28], R3 ;  /* 0x00002803000085a7 */ /* 0x000ea400080010ff */
[----:B--2---:R-:W-:Y:S05]  /*8ec0*/  @!P0 BRA `(.L_x_127) ;  /* 0xfffffffc00f08947 */ /* 0x004fea000383ffff */
[----:B------:R-:W-:Y:S05]  /*8ed0*/  BRA `(.L_x_33) ;  /* 0xffffff9000047947 */ /* 0x000fea000383ffff */
.L_x_39:
[----:B-1----:R1:W2:Y:S02]  /*8ee0*/  SYNCS.PHASECHK.TRANS64.TRYWAIT P0, [R3+URZ+0x80], R0 ;  /* 0x00008000030075a7 */ /* 0x0022a400080011ff */
[----:B--2---:R-:W-:Y:S05]  /*8ef0*/  @!P0 NANOSLEEP.SYNCS 0x989680 ;  /* 0x009896800000895d */ /* 0x004fea0003900000 */
[----:B------:R-:W2:Y:S02]  /*8f00*/  @!P0 SYNCS.PHASECHK.TRANS64 P0, [R3+URZ+0x80], R0 ;  /* 0x00008000030085a7 */ /* 0x000ea400080010ff */
[----:B--2---:R-:W-:Y:S05]  /*8f10*/  @!P0 BRA `(.L_x_39) ;  /* 0xfffffffc00f08947 */ /* 0x004fea000383ffff */
[----:B------:R-:W-:Y:S05]  /*8f20*/  BRA `(.L_x_128) ;  /* 0xffffff9000a87947 */ /* 0x000fea000383ffff */
.L_x_43:
[----:B-1----:R-:W-:-:S07]  /*8f30*/  MOV R0, UR4 ;  /* 0x0000000400007c02 */ /* 0x002fce0008000f00 */
.L_x_129:
[----:B-1----:R1:W2:Y:S02]  /*8f40*/  SYNCS.PHASECHK.TRANS64.TRYWAIT P0, [R0+URZ], R3 ;  /* 0x00000003000075a7 */ /* 0x0022a400080011ff */
[----:B--2---:R-:W-:Y:S05]  /*8f50*/  @!P0 NANOSLEEP.SYNCS 0x989680 ;  /* 0x009896800000895d */ /* 0x004fea0003900000 */
[----:B------:R-:W2:Y:S02]  /*8f60*/  @!P0 SYNCS.PHASECHK.TRANS64 P0, [R0+URZ], R3 ;  /* 0x00000003000085a7 */ /* 0x000ea400080010ff */
[----:B--2---:R-:W-:Y:S05]  /*8f70*/  @!P0 BRA `(.L_x_129) ;  /* 0xfffffffc00f08947 */ /* 0x004fea000383ffff */
[----:B------:R-:W-:Y:S05]  /*8f80*/  BRA `(.L_x_130) ;  /* 0xffffff98004c7947 */ /* 0x000fea000383ffff */
.L_x_44:
[----:B------:R-:W-:-:S07]  /*8f90*/  MOV R0, UR5 ;  /* 0x0000000500007c02 */ /* 0x000fce0008000f00 */
.L_x_131:
[----:B-1----:R1:W2:Y:S02]  /*8fa0*/  SYNCS.PHASECHK.TRANS64.TRYWAIT P0, [R0+URZ], R3 ;  /* 0x00000003000075a7 */ /* 0x0022a400080011ff */
[----:B--2---:R-:W-:Y:S05]  /*8fb0*/  @!P0 NANOSLEEP.SYNCS 0x989680 ;  /* 0x009896800000895d */ /* 0x004fea0003900000 */
[----:B------:R-:W2:Y:S02]  /*8fc0*/  @!P0 SYNCS.PHASECHK.TRANS64 P0, [R0+URZ], R3 ;  /* 0x00000003000085a7 */ /* 0x000ea400080010ff */
[----:B--2---:R-:W-:Y:S05]  /*8fd0*/  @!P0 BRA `(.L_x_131) ;  /* 0xfffffffc00f08947 */ /* 0x004fea000383ffff */
[----:B------:R-:W-:Y:S05]  /*8fe0*/  BRA `(.L_x_132) ;  /* 0xffffff9800587947 */ /* 0x000fea000383ffff */
.L_x_45:
[----:B------:R-:W-:-:S07]  /*8ff0*/  MOV R0, UR5 ;  /* 0x0000000500007c02 */ /* 0x000fce0008000f00 */
.L_x_133:
[----:B-1----:R1:W2:Y:S02]  /*9000*/  SYNCS.PHASECHK.TRANS64.TRYWAIT P0, [R0+URZ], R3 ;  /* 0x00000003000075a7 */ /* 0x0022a400080011ff */
[----:B--2---:R-:W-:Y:S05]  /*9010*/  @!P0 NANOSLEEP.SYNCS 0x989680 ;  /* 0x009896800000895d */ /* 0x004fea0003900000 */
[----:B------:R-:W2:Y:S02]  /*9020*/  @!P0 SYNCS.PHASECHK.TRANS64 P0, [R0+URZ], R3 ;  /* 0x00000003000085a7 */ /* 0x000ea400080010ff */
[----:B--2---:R-:W-:Y:S05]  /*9030*/  @!P0 BRA `(.L_x_133) ;  /* 0xfffffffc00f08947 */ /* 0x004fea000383ffff */
[----:B------:R-:W-:Y:S05]  /*9040*/  BRA `(.L_x_134) ;  /* 0xffffff9800647947 */ /* 0x000fea000383ffff */
.L_x_46:
[----:B------:R-:W-:-:S07]  /*9050*/  MOV R0, UR5 ;  /* 0x0000000500007c02 */ /* 0x000fce0008000f00 */
.L_x_135:
[----:B-1----:R1:W2:Y:S02]  /*9060*/  SYNCS.PHASECHK.TRANS64.TRYWAIT P0, [R0+URZ], R3 ;  /* 0x00000003000075a7 */ /* 0x0022a400080011ff */
[----:B--2---:R-:W-:Y:S05]  /*9070*/  @!P0 NANOSLEEP.SYNCS 0x989680 ;  /* 0x009896800000895d */ /* 0x004fea0003900000 */
[----:B------:R-:W2:Y:S02]  /*9080*/  @!P0 SYNCS.PHASECHK.TRANS64 P0, [R0+URZ], R3 ;  /* 0x00000003000085a7 */ /* 0x000ea400080010ff */
[----:B--2---:R-:W-:Y:S05]  /*9090*/  @!P0 BRA `(.L_x_135) ;  /* 0xfffffffc00f08947 */ /* 0x004fea000383ffff */
[----:B------:R-:W-:Y:S05]  /*90a0*/  BRA `(.L_x_136) ;  /* 0xffffff9800707947 */ /* 0x000fea000383ffff */
.L_x_49:
[----:B-1----:R1:W2:Y:S02]  /*90b0*/  SYNCS.PHASECHK.TRANS64.TRYWAIT P0, [R2+URZ+0xe0], R5 ;  /* 0x0000e005020075a7 */ /* 0x0022a400080011ff */
[----:B--2---:R-:W-:Y:S05]  /*90c0*/  @!P0 NANOSLEEP.SYNCS 0x989680 ;  /* 0x009896800000895d */ /* 0x004fea0003900000 */
[----:B------:R-:W2:Y:S02]  /*90d0*/  @!P0 SYNCS.PHASECHK.TRANS64 P0, [R2+URZ+0xe0], R5 ;  /* 0x0000e005020085a7 */ /* 0x000ea400080010ff */
[----:B--2---:R-:W-:Y:S05]  /*90e0*/  @!P0 BRA `(.L_x_49) ;  /* 0xfffffffc00f08947 */ /* 0x004fea000383ffff */
[----:B------:R-:W-:Y:S05]  /*90f0*/  BRA `(.L_x_137) ;  /* 0xffffff9800cc7947 */ /* 0x000fea000383ffff */
.L_x_50:
[----:B------:R-:W-:-:S07]  /*9100*/  MOV R2, UR4 ;  /* 0x0000000400027c02 */ /* 0x000fce0008000f00 */
.L_x_138:
[----:B-1----:R1:W2:Y:S02]  /*9110*/  SYNCS.PHASECHK.TRANS64.TRYWAIT P0, [R2+URZ+0x90], R5 ;  /* 0x00009005020075a7 */ /* 0x0022a400080011ff */
[----:B--2---:R-:W-:Y:S05]  /*9120*/  @!P0 NANOSLEEP.SYNCS 0x989680 ;  /* 0x009896800000895d */ /* 0x004fea0003900000 */
[----:B------:R-:W2:Y:S02]  /*9130*/  @!P0 SYNCS.PHASECHK.TRANS64 P0, [R2+URZ+0x90], R5 ;  /* 0x00009005020085a7 */ /* 0x000ea400080010ff */
[----:B--2---:R-:W-:Y:S05]  /*9140*/  @!P0 BRA `(.L_x_138) ;  /* 0xfffffffc00f08947 */ /* 0x004fea000383ffff */
[----:B------:R-:W-:Y:S05]  /*9150*/  BRA `(.L_x_139) ;  /* 0xffffff9800dc7947 */ /* 0x000fea000383ffff */
.L_x_51:
[----:B-1----:R1:W2:Y:S02]  /*9160*/  SYNCS.PHASECHK.TRANS64.TRYWAIT P1, [R2+URZ+0x80], R5 ;  /* 0x00008005020075a7 */ /* 0x0022a400080211ff */
[----:B--2---:R-:W-:Y:S05]  /*9170*/  @!P1 NANOSLEEP.SYNCS 0x989680 ;  /* 0x009896800000995d */ /* 0x004fea0003900000 */
[----:B------:R-:W2:Y:S02]  /*9180*/  @!P1 SYNCS.PHASECHK.TRANS64 P1, [R2+URZ+0x80], R5 ;  /* 0x00008005020095a7 */ /* 0x000ea400080210ff */
[----:B--2---:R-:W-:Y:S05]  /*9190*/  @!P1 BRA `(.L_x_51) ;  /* 0xfffffffc00f09947 */ /* 0x004fea000383ffff */
[----:B------:R-:W-:Y:S05]  /*91a0*/  BRA `(.L_x_140) ;  /* 0xffffff9c000c7947 */ /* 0x000fea000383ffff */
.L_x_54:
[----:B------:R-:W-:-:S07]  /*91b0*/  MOV R0, UR4 ;  /* 0x0000000400007c02 */ /* 0x000fce0008000f00 */
.L_x_141:
[----:B-1----:R1:W2:Y:S02]  /*91c0*/  SYNCS.PHASECHK.TRANS64.TRYWAIT P0, [R0+URZ+0x90], R3 ;  /* 0x00009003000075a7 */ /* 0x0022a400080011ff */
[----:B--2---:R-:W-:Y:S05]  /*91d0*/  @!P0 NANOSLEEP.SYNCS 0x989680 ;  /* 0x009896800000895d */ /* 0x004fea0003900000 */
[----:B------:R-:W2:Y:S02]  /*91e0*/  @!P0 SYNCS.PHASECHK.TRANS64 P0, [R0+URZ+0x90], R3 ;  /* 0x00009003000085a7 */ /* 0x000ea400080010ff */
[----:B--2---:R-:W-:Y:S05]  /*91f0*/  @!P0 BRA `(.L_x_141) ;  /* 0xfffffffc00f08947 */ /* 0x004fea000383ffff */
[----:B------:R-:W-:Y:S05]  /*9200*/  BRA `(.L_x_53) ;  /* 0xffffff9c00607947 */ /* 0x000fea000383ffff */
.L_x_63:
[----:B-1----:R-:W-:-:S04]  /*9210*/  MOV R0, UR5 ;  /* 0x0000000500007c02 */ /* 0x002fc80008000f00 */
[----:B------:R1:W2:Y:S03]  /*9220*/  SYNCS.PHASECHK.TRANS64.TRYWAIT P0, [R0+URZ+0x8], R7 ;  /* 0x00000807000075a7 */ /* 0x0002a600080011ff */
[----:B--2---:R-:W-:Y:S05]  /*9230*/  @!P0 NANOSLEEP.SYNCS 0x989680 ;  /* 0x009896800000895d */ /* 0x004fea0003900000 */
[----:B------:R-:W2:Y:S02]  /*9240*/  @!P0 SYNCS.PHASECHK.TRANS64 P0, [R0+URZ+0x8], R7 ;  /* 0x00000807000085a7 */ /* 0x000ea400080010ff */
[----:B--2---:R-:W-:Y:S05]  /*9250*/  @!P0 BRA `(.L_x_63) ;  /* 0xfffffffc00ec8947 */ /* 0x004fea000383ffff */
[----:B------:R-:W-:Y:S05]  /*9260*/  BRA `(.L_x_62) ;  /* 0xffffffa000147947 */ /* 0x000fea000383ffff */
.L_x_65:
[----:B------:R-:W-:Y:S01]  /*9270*/  BSSY B0, `(.L_x_142) ;  /* 0x0000006000007945 */ /* 0x000fe20003800000 */
[----:B------:R-:W-:-:S07]  /*9280*/  MOV R15, 0xffffffff ;  /* 0xffffffff000f7802 */ /* 0x000fce0000000f00 */
[----:B-1---5:R-:W-:Y:S05]  /*9290*/  WARPSYNC.COLLECTIVE R15, `(.L_x_143) ;  /* 0x000000000f0c7348 */ /* 0x022fea0003c00000 */
[----:B------:R-:W-:Y:S02]  /*92a0*/  ELECT P6, UR79, PT ;  /* 0x00000000004f782f */ /* 0x000fe400038c0000 */
[----:B------:R-:W-:Y:S01]  /*92b0*/  MOV R14, UR79 ;  /* 0x0000004f000e7c02 */ /* 0x000fe20008000f00 */
[----:B-1---5:R-:W-:Y:S10]  /*92c0*/  ENDCOLLECTIVE ;  /* 0x000000000000791b */ /* 0x022ff40003800000 */
.L_x_143:
[----:B------:R-:W-:Y:S05]  /*92d0*/  BSYNC B0 ;  /* 0x0000000000007941 */ /* 0x000fea0003800000 */
.L_x_142:
[----:B------:R-:W-:Y:S01]  /*92e0*/  PLOP3.LUT P0, PT, P6, PT, PT, 0x80, 0x8 ;  /* 0x000000000008781c */ /* 0x000fe2000370f070 */
[----:B------:R-:W-:-:S12]  /*92f0*/  BRA `(.L_x_144) ;  /* 0xffffffa000407947 */ /* 0x000fd8000383ffff */
.L_x_67:
[----:B-1----:R-:W-:-:S04]  /*9300*/  MOV R0, UR5 ;  /* 0x0000000500007c02 */ /* 0x002fc80008000f00 */
[----:B------:R1:W2:Y:S03]  /*9310*/  SYNCS.PHASECHK.TRANS64.TRYWAIT P0, [R0+URZ+0x8], R5 ;  /* 0x00000805000075a7 */ /* 0x0002a600080011ff */
[----:B--2---:R-:W-:Y:S05]  /*9320*/  @!P0 NANOSLEEP.SYNCS 0x989680 ;  /* 0x009896800000895d */ /* 0x004fea0003900000 */
[----:B------:R-:W2:Y:S02]  /*9330*/  @!P0 SYNCS.PHASECHK.TRANS64 P0, [R0+URZ+0x8], R5 ;  /* 0x00000805000085a7 */ /* 0x000ea400080010ff */
[----:B--2---:R-:W-:Y:S05]  /*9340*/  @!P0 BRA `(.L_x_67) ;  /* 0xfffffffc00ec8947 */ /* 0x004fea000383ffff */
[----:B------:R-:W-:Y:S05]  /*9350*/  BRA `(.L_x_66) ;  /* 0xffffffa000447947 */ /* 0x000fea000383ffff */
.L_x_68:
[----:B-1----:R1:W2:Y:S02]  /*9360*/  SYNCS.PHASECHK.TRANS64.TRYWAIT P0, [R0+URZ+0x80], R5 ;  /* 0x00008005000075a7 */ /* 0x0022a400080011ff */
[----:B--2---:R-:W-:Y:S05]  /*9370*/  @!P0 NANOSLEEP.SYNCS 0x989680 ;  /* 0x009896800000895d */ /* 0x004fea0003900000 */
[----:B------:R-:W2:Y:S02]  /*9380*/  @!P0 SYNCS.PHASECHK.TRANS64 P0, [R0+URZ+0x80], R5 ;  /* 0x00008005000085a7 */ /* 0x000ea400080010ff */
[----:B--2---:R-:W-:Y:S05]  /*9390*/  @!P0 BRA `(.L_x_68) ;  /* 0xfffffffc00f08947 */ /* 0x004fea000383ffff */
[----:B------:R-:W-:Y:S05]  /*93a0*/  BRA `(.L_x_145) ;  /* 0xffffffa400187947 */ /* 0x000fea000383ffff */
.L_x_70:
[----:B------:R-:W-:-:S07]  /*93b0*/  MOV R0, UR19 ;  /* 0x0000001300007c02 */ /* 0x000fce0008000f00 */
.L_x_146:
[----:B-1----:R1:W2:Y:S02]  /*93c0*/  SYNCS.PHASECHK.TRANS64.TRYWAIT P0, [R0+URZ+0xc0], R5 ;  /* 0x0000c005000075a7 */ /* 0x0022a400080011ff */
[----:B--2---:R-:W-:Y:S05]  /*93d0*/  @!P0 NANOSLEEP.SYNCS 0x989680 ;  /* 0x009896800000895d */ /* 0x004fea0003900000 */
[----:B------:R-:W2:Y:S02]  /*93e0*/  @!P0 SYNCS.PHASECHK.TRANS64 P0, [R0+URZ+0xc0], R5 ;  /* 0x0000c005000085a7 */ /* 0x000ea400080010ff */
[----:B--2---:R-:W-:Y:S05]  /*93f0*/  @!P0 BRA `(.L_x_146) ;  /* 0xfffffffc00f08947 */ /* 0x004fea000383ffff */
[----:B------:R-:W-:Y:S05]  /*9400*/  BRA `(.L_x_147) ;  /* 0xffffffa400607947 */ /* 0x000fea000383ffff */
.L_x_73:
[----:B------:R-:W-:Y:S07]  /*9410*/  MOV R0, UR6 ;  /* 0x0000000600007c02 */ /* 0x000fee0008000f00 */
.L_x_148:
[----:B-1----:R1:W2:Y:S02]  /*9420*/  SYNCS.PHASECHK.TRANS64.TRYWAIT P0, [R0+URZ], R5 ;  /* 0x00000005000075a7 */ /* 0x0022a400080011ff */
[----:B--2---:R-:W-:Y:S05]  /*9430*/  @!P0 NANOSLEEP.SYNCS 0x989680 ;  /* 0x009896800000895d */ /* 0x004fea0003900000 */
[----:B------:R-:W2:Y:S02]  /*9440*/  @!P0 SYNCS.PHASECHK.TRANS64 P0, [R0+URZ], R5 ;  /* 0x00000005000085a7 */ /* 0x000ea400080010ff */
[----:B--2---:R-:W-:Y:S05]  /*9450*/  @!P0 BRA `(.L_x_148) ;  /* 0xfffffffc00f08947 */ /* 0x004fea000383ffff */
[----:B------:R-:W-:Y:S05]  /*9460*/  BRA `(.L_x_72) ;  /* 0xffffffa400787947 */ /* 0x000fea000383ffff */
.L_x_77:
[----:B-1----:R-:W-:-:S07]  /*9470*/  MOV R0, UR4 ;  /* 0x0000000400007c02 */ /* 0x002fce0008000f00 */
.L_x_149:
[----:B-1----:R1:W2:Y:S02]  /*9480*/  SYNCS.PHASECHK.TRANS64.TRYWAIT P0, [R0+URZ], R3 ;  /* 0x00000003000075a7 */ /* 0x0022a400080011ff */
[----:B--2---:R-:W-:Y:S05]  /*9490*/  @!P0 NANOSLEEP.SYNCS 0x989680 ;  /* 0x009896800000895d */ /* 0x004fea0003900000 */
[----:B------:R-:W2:Y:S02]  /*94a0*/  @!P0 SYNCS.PHASECHK.TRANS64 P0, [R0+URZ], R3 ;  /* 0x00000003000085a7 */ /* 0x000ea400080010ff */
[----:B--2---:R-:W-:Y:S05]  /*94b0*/  @!P0 BRA `(.L_x_149) ;  /* 0xfffffffc00f08947 */ /* 0x004fea000383ffff */
[----:B------:R-:W-:Y:S05]  /*94c0*/  BRA `(.L_x_150) ;  /* 0xffffffa800307947 */ /* 0x000fea000383ffff */
.L_x_78:
[----:B------:R-:W-:-:S07]  /*94d0*/  MOV R0, UR5 ;  /* 0x0000000500007c02 */ /* 0x000fce0008000f00 */
.L_x_151:
[----:B-1----:R1:W2:Y:S02]  /*94e0*/  SYNCS.PHASECHK.TRANS64.TRYWAIT P0, [R0+URZ], R3 ;  /* 0x00000003000075a7 */ /* 0x0022a400080011ff */
[----:B--2---:R-:W-:Y:S05]  /*94f0*/  @!P0 NANOSLEEP.SYNCS 0x989680 ;  /* 0x009896800000895d */ /* 0x004fea0003900000 */
[----:B------:R-:W2:Y:S02]  /*9500*/  @!P0 SYNCS.PHASECHK.TRANS64 P0, [R0+URZ], R3 ;  /* 0x00000003000085a7 */ /* 0x000ea400080010ff */
[----:B--2---:R-:W-:Y:S05]  /*9510*/  @!P0 BRA `(.L_x_151) ;  /* 0xfffffffc00f08947 */ /* 0x004fea000383ffff */
[----:B------:R-:W-:Y:S05]  /*9520*/  BRA `(.L_x_152) ;  /* 0xffffffa8003c7947 */ /* 0x000fea000383ffff */
.L_x_79:
[----:B------:R-:W-:-:S07]  /*9530*/  MOV R0, UR5 ;  /* 0x0000000500007c02 */ /* 0x000fce0008000f00 */
.L_x_153:
[----:B-1----:R1:W2:Y:S02]  /*9540*/  SYNCS.PHASECHK.TRANS64.TRYWAIT P0, [R0+URZ], R3 ;  /* 0x00000003000075a7 */ /* 0x0022a400080011ff */
[----:B--2---:R-:W-:Y:S05]  /*9550*/  @!P0 NANOSLEEP.SYNCS 0x989680 ;  /* 0x009896800000895d */ /* 0x004fea0003900000 */
[----:B------:R-:W2:Y:S02]  /*9560*/  @!P0 SYNCS.PHASECHK.TRANS64 P0, [R0+URZ], R3 ;  /* 0x00000003000085a7 */ /* 0x000ea400080010ff */
[----:B--2---:R-:W-:Y:S05]  /*9570*/  @!P0 BRA `(.L_x_153) ;  /* 0xfffffffc00f08947 */ /* 0x004fea000383ffff */
[----:B------:R-:W-:Y:S05]  /*9580*/  BRA `(.L_x_154) ;  /* 0xffffffa800487947 */ /* 0x000fea000383ffff */
.L_x_82:
[----:B------:R-:W-:-:S07]  /*9590*/  MOV R0, UR13 ;  /* 0x0000000d00007c02 */ /* 0x000fce0008000f00 */
.L_x_155:
[----:B-1----:R1:W2:Y:S02]  /*95a0*/  SYNCS.PHASECHK.TRANS64.TRYWAIT P1, [R0+URZ+0x100], R3 ;  /* 0x00010003000075a7 */ /* 0x0022a400080211ff */
[----:B--2---:R-:W-:Y:S05]  /*95b0*/  @!P1 NANOSLEEP.SYNCS 0x989680 ;  /* 0x009896800000995d */ /* 0x004fea0003900000 */
[----:B------:R-:W2:Y:S02]  /*95c0*/  @!P1 SYNCS.PHASECHK.TRANS64 P1, [R0+URZ+0x100], R3 ;  /* 0x00010003000095a7 */ /* 0x000ea400080210ff */
[----:B--2---:R-:W-:Y:S05]  /*95d0*/  @!P1 BRA `(.L_x_155) ;  /* 0xfffffffc00f09947 */ /* 0x004fea000383ffff */
[----:B------:R-:W-:Y:S05]  /*95e0*/  BRA `(.L_x_156) ;  /* 0xffffffa800947947 */ /* 0x000fea000383ffff */
.L_x_87:
[----:B--2---:R2:W3:Y:S02]  /*95f0*/  SYNCS.PHASECHK.TRANS64.TRYWAIT P0, [R12+URZ+0x80], R9 ;  /* 0x000080090c0075a7 */ /* 0x0044e400080011ff */
[----:B---3--:R-:W-:Y:S05]  /*9600*/  @!P0 NANOSLEEP.SYNCS 0x989680 ;  /* 0x009896800000895d */ /* 0x008fea0003900000 */
[----:B------:R-:W3:Y:S02]  /*9610*/  @!P0 SYNCS.PHASECHK.TRANS64 P0, [R12+URZ+0x80], R9 ;  /* 0x000080090c0085a7 */ /* 0x000ee400080010ff */
[----:B---3--:R-:W-:Y:S05]  /*9620*/  @!P0 BRA `(.L_x_87) ;  /* 0xfffffffc00f08947 */ /* 0x008fea000383ffff */
[----:B------:R-:W-:Y:S05]  /*9630*/  BRA `(.L_x_157) ;  /* 0xffffffac00b87947 */ /* 0x000fea000383ffff */
.L_x_90:
[----:B------:R-:W-:Y:S07]  /*9640*/  MOV R0, UR21 ;  /* 0x0000001500007c02 */ /* 0x000fee0008000f00 */
.L_x_158:
[----:B--2---:R2:W3:Y:S02]  /*9650*/  SYNCS.PHASECHK.TRANS64.TRYWAIT P2, [R0+URZ+0x78], R11 ;  /* 0x0000780b000075a7 */ /* 0x0044e400080411ff */
[----:B---3--:R-:W-:Y:S05]  /*9660*/  @!P2 NANOSLEEP.SYNCS 0x989680 ;  /* 0x009896800000a95d */ /* 0x008fea0003900000 */
[----:B------:R-:W3:Y:S02]  /*9670*/  @!P2 SYNCS.PHASECHK.TRANS64 P2, [R0+URZ+0x78], R11 ;  /* 0x0000780b0000a5a7 */ /* 0x000ee400080410ff */
[----:B---3--:R-:W-:Y:S05]  /*9680*/  @!P2 BRA `(.L_x_158) ;  /* 0xfffffffc00f0a947 */ /* 0x008fea000383ffff */
[----:B------:R-:W-:Y:S05]  /*9690*/  BRA `(.L_x_89) ;  /* 0xffffffb400207947 */ /* 0x000fea000383ffff */
.L_x_93:
[----:B--2---:R-:W-:Y:S07]  /*96a0*/  MOV R0, UR21 ;  /* 0x0000001500007c02 */ /* 0x004fee0008000f00 */
.L_x_159:
[----:B--2---:R2:W3:Y:S02]  /*96b0*/  SYNCS.PHASECHK.TRANS64.TRYWAIT P0, [R0+URZ+0x60], R9 ;  /* 0x00006009000075a7 */ /* 0x0044e400080011ff */
[----:B---3--:R-:W-:Y:S05]  /*96c0*/  @!P0 NANOSLEEP.SYNCS 0x989680 ;  /* 0x009896800000895d */ /* 0x008fea0003900000 */
[----:B------:R-:W3:Y:S02]  /*96d0*/  @!P0 SYNCS.PHASECHK.TRANS64 P0, [R0+URZ+0x60], R9 ;  /* 0x00006009000085a7 */ /* 0x000ee400080010ff */
[----:B---3--:R-:W-:Y:S05]  /*96e0*/  @!P0 BRA `(.L_x_159) ;  /* 0xfffffffc00f08947 */ /* 0x008fea000383ffff */
[----:B------:R-:W-:Y:S05]  /*96f0*/  BRA `(.L_x_160) ;  /* 0xffffffb4007c7947 */ /* 0x000fea000383ffff */
.L_x_94:
[----:B------:R-:W-:Y:S07]  /*9700*/  MOV R0, UR21 ;  /* 0x0000001500007c02 */ /* 0x000fee0008000f00 */
.L_x_161:
[----:B--2---:R2:W3:Y:S02]  /*9710*/  SYNCS.PHASECHK.TRANS64.TRYWAIT P0, [R0+URZ+0x68], R9 ;  /* 0x00006809000075a7 */ /* 0x0044e400080011ff */
[----:B---3--:R-:W-:Y:S05]  /*9720*/  @!P0 NANOSLEEP.SYNCS 0x989680 ;  /* 0x009896800000895d */ /* 0x008fea0003900000 */
[----:B------:R-:W3:Y:S02]  /*9730*/  @!P0 SYNCS.PHASECHK.TRANS64 P0, [R0+URZ+0x68], R9 ;  /* 0x00006809000085a7 */ /* 0x000ee400080010ff */
[----:B---3--:R-:W-:Y:S05]  /*9740*/  @!P0 BRA `(.L_x_161) ;  /* 0xfffffffc00f08947 */ /* 0x008fea000383ffff */
[----:B------:R-:W-:Y:S05]  /*9750*/  BRA `(.L_x_162) ;  /* 0xffffffb400b47947 */ /* 0x000fea000383ffff */
.L_x_96:
[----:B------:R-:W-:-:S07]  /*9760*/  MOV R0, UR21 ;  /* 0x0000001500007c02 */ /* 0x000fce0008000f00 */
.L_x_163:
[----:B---3--:R3:W4:Y:S02]  /*9770*/  SYNCS.PHASECHK.TRANS64.TRYWAIT P0, [R0+URZ+0x60], R3 ;  /* 0x00006003000075a7 */ /* 0x00872400080011ff */
[----:B----4-:R-:W-:Y:S05]  /*9780*/  @!P0 NANOSLEEP.SYNCS 0x989680 ;  /* 0x009896800000895d */ /* 0x010fea0003900000 */
[----:B------:R-:W4:Y:S02]  /*9790*/  @!P0 SYNCS.PHASECHK.TRANS64 P0, [R0+URZ+0x60], R3 ;  /* 0x00006003000085a7 */ /* 0x000f2400080010ff */
[----:B----4-:R-:W-:Y:S05]  /*97a0*/  @!P0 BRA `(.L_x_163) ;  /* 0xfffffffc00f08947 */ /* 0x010fea000383ffff */
[----:B------:R-:W-:Y:S05]  /*97b0*/  BRA `(.L_x_164) ;  /* 0xffffffb800247947 */ /* 0x000fea000383ffff */
.L_x_98:
[----:B-1----:R1:W2:Y:S02]  /*97c0*/  SYNCS.PHASECHK.TRANS64.TRYWAIT P0, [R3+URZ+0x80], R0 ;  /* 0x00008000030075a7 */ /* 0x0022a400080011ff */
[----:B--2---:R-:W-:Y:S05]  /*97d0*/  @!P0 NANOSLEEP.SYNCS 0x989680 ;  /* 0x009896800000895d */ /* 0x004fea0003900000 */
[----:B------:R-:W2:Y:S02]  /*97e0*/  @!P0 SYNCS.PHASECHK.TRANS64 P0, [R3+URZ+0x80], R0 ;  /* 0x00008000030085a7 */ /* 0x000ea400080010ff */
[----:B--2---:R-:W-:Y:S05]  /*97f0*/  @!P0 BRA `(.L_x_98) ;  /* 0xfffffffc00f08947 */ /* 0x004fea000383ffff */
[----:B------:R-:W-:Y:S05]  /*9800*/  BRA `(.L_x_165) ;  /* 0xffffffb800e47947 */ /* 0x000fea000383ffff */
.L_x_109:
[----:B--2---:R2:W1:Y:S02]  /*9810*/  SYNCS.PHASECHK.TRANS64.TRYWAIT P1, [R3+URZ+0x50], R2 ;  /* 0x00005002030075a7 */ /* 0x00446400080211ff */
[----:B-1----:R-:W-:Y:S05]  /*9820*/  @!P1 NANOSLEEP.SYNCS 0x989680 ;  /* 0x009896800000995d */ /* 0x002fea0003900000 */
[----:B------:R-:W1:Y:S02]  /*9830*/  @!P1 SYNCS.PHASECHK.TRANS64 P1, [R3+URZ+0x50], R2 ;  /* 0x00005002030095a7 */ /* 0x000e6400080210ff */
[----:B-1----:R-:W-:Y:S05]  /*9840*/  @!P1 BRA `(.L_x_109) ;  /* 0xfffffffc00f09947 */ /* 0x002fea000383ffff */
[----:B------:R-:W-:Y:S05]  /*9850*/  BRA `(.L_x_108) ;  /* 0xffffffc800647947 */ /* 0x000fea000383ffff */
.L_x_111:
[----:B--2---:R2:W4:Y:S02]  /*9860*/  SYNCS.PHASECHK.TRANS64.TRYWAIT P0, [R161+URZ+0xa0], R4 ;  /* 0x0000a004a10075a7 */ /* 0x00452400080011ff */
[----:B----4-:R-:W-:Y:S05]  /*9870*/  @!P0 NANOSLEEP.SYNCS 0x989680 ;  /* 0x009896800000895d */ /* 0x010fea0003900000 */
[----:B------:R-:W4:Y:S02]  /*9880*/  @!P0 SYNCS.PHASECHK.TRANS64 P0, [R161+URZ+0xa0], R4 ;  /* 0x0000a004a10085a7 */ /* 0x000f2400080010ff */
[----:B----4-:R-:W-:Y:S05]  /*9890*/  @!P0 BRA `(.L_x_111) ;  /* 0xfffffffc00f08947 */ /* 0x010fea000383ffff */
[----:B------:R-:W-:Y:S05]  /*98a0*/  BRA `(.L_x_110) ;  /* 0xffffffc800bc7947 */ /* 0x000fea000383ffff */
.L_x_120:
[----:B---3--:R3:W4:Y:S02]  /*98b0*/  SYNCS.PHASECHK.TRANS64.TRYWAIT P0, [R197+URZ+0x50], R2 ;  /* 0x00005002c50075a7 */ /* 0x00872400080011ff */
[----:B----4-:R-:W-:Y:S05]  /*98c0*/  @!P0 NANOSLEEP.SYNCS 0x989680 ;  /* 0x009896800000895d */ /* 0x010fea0003900000 */
[----:B------:R-:W4:Y:S02]  /*98d0*/  @!P0 SYNCS.PHASECHK.TRANS64 P0, [R197+URZ+0x50], R2 ;  /* 0x00005002c50085a7 */ /* 0x000f2400080010ff */
[----:B----4-:R-:W-:Y:S05]  /*98e0*/  @!P0 BRA `(.L_x_120) ;  /* 0xfffffffc00f08947 */ /* 0x010fea000383ffff */
[----:B------:R-:W-:Y:S05]  /*98f0*/  BRA `(.L_x_119) ;  /* 0xffffffdc00cc7947 */ /* 0x000fea000383ffff */
        .weak           $__internal_0_$__cuda_sm10x_tcgen05_guardrail_trap_col_being_dealloced_not_returned_by_alloc
        .type           $__internal_0_$__cuda_sm10x_tcgen05_guardrail_trap_col_being_dealloced_not_returned_by_alloc,@function
        .size           $__internal_0_$__cuda_sm10x_tcgen05_guardrail_trap_col_being_dealloced_not_returned_by_alloc,($__internal_1_$__cuda_sm10x_tcgen05_guardrail_trap_phase_invalid_during_alloc - $__internal_0_$__cuda_sm10x_tcgen05_guardrail_trap_col_being_dealloced_not_returned_by_alloc)
$__internal_0_$__cuda_sm10x_tcgen05_guardrail_trap_col_being_dealloced_not_returned_by_alloc:
[----:B------:R-:W-:Y:S05]  /*9900*/  BPT.TRAP 0x1 ;  /* 0x000000040000795c */ /* 0x000fea0000300000 */
[----:B------:R-:W-:-:S04]  /*9910*/  HFMA2 R3, -RZ, RZ, 0, 0 ;  /* 0x00000000ff037431 */ /* 0x000fc800000001ff */
[----:B------:R-:W-:Y:S05]  /*9920*/  RET.REL.NODEC R2 `(_ZN7cutlass13device_kernelINS_4gemm6kernel13GemmUniversalIN4cute5tupleIJiiiiEEENS1_10collective13CollectiveMmaINS1_35MainloopSm100TmaUmmaWarpSpecializedILi5ELi2ELi4ENS5_IJNS4_1CILi2EEESB_NSA_ILi1EEEEEEEENS5_IJNSA_ILi256EEENSA_ILi128EEENSA_ILi32EEEEEENS_12float_e4m3_tENS5_IJlSC_lEEESJ_SK_NS4_8TiledMMAINS4_8MMA_AtomIJNS4_10MMA_TraitsINS4_25SM100_MMA_F8F6F4_2x1SM_SSEJSJ_SJ_fSF_SG_NS4_17integral_constantINS4_4UMMA5MajorELSR_0EEESS_NSP_INSQ_7ScaleInELST_0EEESU_EEEEEENS4_6LayoutINS5_IJSC_SC_SC_EEENS5_IJNSA_ILi0EEESZ_SZ_EEEEENS5_IJNS4_10UnderscoreES12_S12_EEEEENS4_28SM100_TMA_2SM_LOAD_MULTICASTENS4_14ComposedLayoutINS4_7SwizzleILi1ELi4ELi3EEENS4_18smem_ptr_flag_bitsILi8EEENSX_INS5_IJNSA_ILi8EEESH_EEENS5_IJSH_SC_EEEEEEEvNS4_8identityENS4_18SM100_TMA_2SM_LOADES1F_vS1G_EENS_8epilogue10collective18CollectiveEpilogueINS1J_23Sm100TmaWarpSpecializedILi2ELi2ELi64ELb0ELb0EEEJNS5_IJSG_SG_SH_EEENS5_IJNSX_ISG_SC_EENSX_INSA_ILi64EEESC_EEEEESJ_SK_SJ_SK_NS1J_6fusion15FusionCallbacksIS1N_NS1T_17LinearCombinationISJ_fSJ_fLNS_15FloatRoundStyleE2EEES1O_S1S_JEEENS4_5SM1004TMEM4LOAD26SM100_TMEM_LOAD_32dp32b64xENS4_13SM90_TMA_LOADENS16_INS17_ILi2ELi4ELi3EEES1A_NSX_INS5_IJS1B_S1Q_EEENS5_IJS1Q_SC_EEEEEEENS4_39AutoVectorizingCopyWithAssumedAlignmentILi128EEENS4_14SM90_TMA_STOREES28_S2A_S2A_EEEvvEEEEvNT_6ParamsE) ;  /* 0xffffff6402b47950 */ /* 0x000fea0003c3ffff */
        .weak           $__internal_1_$__cuda_sm10x_tcgen05_guardrail_trap_phase_invalid_during_alloc
        .type           $__internal_1_$__cuda_sm10x_tcgen05_guardrail_trap_phase_invalid_during_alloc,@function
        .size           $__internal_1_$__cuda_sm10x_tcgen05_guardrail_trap_phase_invalid_during_alloc,($__internal_2_$__cuda_sm10x_tcgen05_guardrail_trap_unallocated_columns_being_dealloced - $__internal_1_$__cuda_sm10x_tcgen05_guardrail_trap_phase_invalid_during_alloc)
$__internal_1_$__cuda_sm10x_tcgen05_guardrail_trap_phase_invalid_during_alloc:
[----:B------:R-:W-:Y:S05]  /*9930*/  BPT.TRAP 0x1 ;  /* 0x000000040000795c */ /* 0x000fea0000300000 */
[----:B------:R-:W-:-:S04]  /*9940*/  MOV R5, 0x0 ;  /* 0x0000000000057802 */ /* 0x000fc80000000f00 */
[----:B------:R-:W-:Y:S05]  /*9950*/  RET.REL.NODEC R4 `(_ZN7cutlass13device_kernelINS_4gemm6kernel13GemmUniversalIN4cute5tupleIJiiiiEEENS1_10collective13CollectiveMmaINS1_35MainloopSm100TmaUmmaWarpSpecializedILi5ELi2ELi4ENS5_IJNS4_1CILi2EEESB_NSA_ILi1EEEEEEEENS5_IJNSA_ILi256EEENSA_ILi128EEENSA_ILi32EEEEEENS_12float_e4m3_tENS5_IJlSC_lEEESJ_SK_NS4_8TiledMMAINS4_8MMA_AtomIJNS4_10MMA_TraitsINS4_25SM100_MMA_F8F6F4_2x1SM_SSEJSJ_SJ_fSF_SG_NS4_17integral_constantINS4_4UMMA5MajorELSR_0EEESS_NSP_INSQ_7ScaleInELST_0EEESU_EEEEEENS4_6LayoutINS5_IJSC_SC_SC_EEENS5_IJNSA_ILi0EEESZ_SZ_EEEEENS5_IJNS4_10UnderscoreES12_S12_EEEEENS4_28SM100_TMA_2SM_LOAD_MULTICASTENS4_14ComposedLayoutINS4_7SwizzleILi1ELi4ELi3EEENS4_18smem_ptr_flag_bitsILi8EEENSX_INS5_IJNSA_ILi8EEESH_EEENS5_IJSH_SC_EEEEEEEvNS4_8identityENS4_18SM100_TMA_2SM_LOADES1F_vS1G_EENS_8epilogue10collective18CollectiveEpilogueINS1J_23Sm100TmaWarpSpecializedILi2ELi2ELi64ELb0ELb0EEEJNS5_IJSG_SG_SH_EEENS5_IJNSX_ISG_SC_EENSX_INSA_ILi64EEESC_EEEEESJ_SK_SJ_SK_NS1J_6fusion15FusionCallbacksIS1N_NS1T_17LinearCombinationISJ_fSJ_fLNS_15FloatRoundStyleE2EEES1O_S1S_JEEENS4_5SM1004TMEM4LOAD26SM100_TMEM_LOAD_32dp32b64xENS4_13SM90_TMA_LOADENS16_INS17_ILi2ELi4ELi3EEES1A_NSX_INS5_IJS1B_S1Q_EEENS5_IJS1Q_SC_EEEEEEENS4_39AutoVectorizingCopyWithAssumedAlignmentILi128EEENS4_14SM90_TMA_STOREES28_S2A_S2A_EEEvvEEEEvNT_6ParamsE) ;  /* 0xffffff6404a87950 */ /* 0x000fea0003c3ffff */
        .weak           $__internal_2_$__cuda_sm10x_tcgen05_guardrail_trap_unallocated_columns_being_dealloced
        .type           $__internal_2_$__cuda_sm10x_tcgen05_guardrail_trap_unallocated_columns_being_dealloced,@function
        .size           $__internal_2_$__cuda_sm10x_tcgen05_guardrail_trap_unallocated_columns_being_dealloced,(.L_x_167 - $__internal_2_$__cuda_sm10x_tcgen05_guardrail_trap_unallocated_columns_being_dealloced)
$__internal_2_$__cuda_sm10x_tcgen05_guardrail_trap_unallocated_columns_being_dealloced:
[----:B------:R-:W-:Y:S05]  /*9960*/  BPT.TRAP 0x1 ;  /* 0x000000040000795c */ /* 0x000fea0000300000 */
[----:B------:R-:W-:-:S04]  /*9970*/  HFMA2 R3, -RZ, RZ, 0, 0 ;  /* 0x00000000ff037431 */ /* 0x000fc800000001ff */
[----:B------:R-:W-:Y:S05]  /*9980*/  RET.REL.NODEC R2 `(_ZN7cutlass13device_kernelINS_4gemm6kernel13GemmUniversalIN4cute5tupleIJiiiiEEENS1_10collective13CollectiveMmaINS1_35MainloopSm100TmaUmmaWarpSpecializedILi5ELi2ELi4ENS5_IJNS4_1CILi2EEESB_NSA_ILi1EEEEEEEENS5_IJNSA_ILi256EEENSA_ILi128EEENSA_ILi32EEEEEENS_12float_e4m3_tENS5_IJlSC_lEEESJ_SK_NS4_8TiledMMAINS4_8MMA_AtomIJNS4_10MMA_TraitsINS4_25SM100_MMA_F8F6F4_2x1SM_SSEJSJ_SJ_fSF_SG_NS4_17integral_constantINS4_4UMMA5MajorELSR_0EEESS_NSP_INSQ_7ScaleInELST_0EEESU_EEEEEENS4_6LayoutINS5_IJSC_SC_SC_EEENS5_IJNSA_ILi0EEESZ_SZ_EEEEENS5_IJNS4_10UnderscoreES12_S12_EEEEENS4_28SM100_TMA_2SM_LOAD_MULTICASTENS4_14ComposedLayoutINS4_7SwizzleILi1ELi4ELi3EEENS4_18smem_ptr_flag_bitsILi8EEENSX_INS5_IJNSA_ILi8EEESH_EEENS5_IJSH_SC_EEEEEEEvNS4_8identityENS4_18SM100_TMA_2SM_LOADES1F_vS1G_EENS_8epilogue10collective18CollectiveEpilogueINS1J_23Sm100TmaWarpSpecializedILi2ELi2ELi64ELb0ELb0EEEJNS5_IJSG_SG_SH_EEENS5_IJNSX_ISG_SC_EENSX_INSA_ILi64EEESC_EEEEESJ_SK_SJ_SK_NS1J_6fusion15FusionCallbacksIS1N_NS1T_17LinearCombinationISJ_fSJ_fLNS_15FloatRoundStyleE2EEES1O_S1S_JEEENS4_5SM1004TMEM4LOAD26SM100_TMEM_LOAD_32dp32b64xENS4_13SM90_TMA_LOADENS16_INS17_ILi2ELi4ELi3EEES1A_NSX_INS5_IJS1B_S1Q_EEENS5_IJS1Q_SC_EEEEEEENS4_39AutoVectorizingCopyWithAssumedAlignmentILi128EEENS4_14SM90_TMA_STOREES28_S2A_S2A_EEEvvEEEEvNT_6ParamsE) ;  /* 0xffffff64029c7950 */ /* 0x000fea0003c3ffff */
.L_x_166:
[----:B------:R-:W-:-:S00]  /*9990*/  BRA `(.L_x_166) ;  /* 0xfffffffc00fc7947 */ /* 0x000fc0000383ffff */
[----:B------:R-:W-:-:S00]  /*99a0*/  NOP ;  /* 0x0000000000007918 */ /* 0x000fc00000000000 */
        /* <DEDUP_REMOVED lines=13> */
.L_x_167:


//--------------------- .nv.global.init           --------------------------
	.section	.nv.global.init,"aw",@progbits
.nv.global.init:
	.type		$str$27,@object
	.size		$str$27,($str$28 - $str$27)
$str$27:
        /*0000*/ 	.byte	0x28, 0x61, 0x64, 0x64, 0x72, 0x65, 0x73, 0x73, 0x20, 0x26, 0x20, 0x6d, 0x61, 0x73, 0x6b, 0x29
        /*0010*/ 	.byte	0x20, 0x3d, 0x3d, 0x20, 0x30, 0x00
	.type		$str$28,@object
	.size		$str$28,($str$26 - $str$28)
$str$28:
        /*0016*/ 	.byte	0x2f, 0x74, 0x6d, 0x70, 0x2f, 0x63, 0x75, 0x74, 0x6c, 0x61, 0x73, 0x73, 0x5f, 0x73, 0x77, 0x65
        /*0026*/ 	.byte	0x65, 0x70, 0x5f, 0x73, 0x72, 0x63, 0x2f, 0x69, 0x6e, 0x63, 0x6c, 0x75, 0x64, 0x65, 0x2f, 0x63
        /*0036*/ 	.byte	0x75, 0x74, 0x65, 0x2f, 0x70, 0x6f, 0x69, 0x6e, 0x74, 0x65, 0x72, 0x5f, 0x66, 0x6c, 0x61, 0x67
        /*0046*/ 	.byte	0x67, 0x65, 0x64, 0x2e, 0x68, 0x70, 0x70, 0x00
	.type		$str$26,@object
	.size		$str$26,($str$25 - $str$26)
$str$26:
        /*004e*/ 	.byte	0x2f, 0x74, 0x6d, 0x70, 0x2f, 0x63, 0x75, 0x74, 0x6c, 0x61, 0x73, 0x73, 0x5f, 0x73, 0x77, 0x65
        /*005e*/ 	.byte	0x65, 0x70, 0x5f, 0x73, 0x72, 0x63, 0x2f, 0x69, 0x6e, 0x63, 0x6c, 0x75, 0x64, 0x65, 0x2f, 0x63
        /*006e*/ 	.byte	0x75, 0x74, 0x65, 0x2f, 0x61, 0x74, 0x6f, 0x6d, 0x2f, 0x63, 0x6f, 0x70, 0x79, 0x5f, 0x74, 0x72
        /*007e*/ 	.byte	0x61, 0x69, 0x74, 0x73, 0x5f, 0x73, 0x6d, 0x31, 0x30, 0x30, 0x2e, 0x68, 0x70, 0x70, 0x00
	.type		$str$25,@object
	.size		$str$25,(__unnamed_1 - $str$25)
$str$25:
        /*008d*/ 	.byte	0x28, 0x28, 0x75, 0x69, 0x6e, 0x74, 0x33, 0x32, 0x5f, 0x74, 0x28, 0x74, 0x68, 0x72, 0x65, 0x61
        /*009d*/ 	.byte	0x64, 0x49, 0x64, 0x78, 0x2e, 0x78, 0x29, 0x20, 0x2f, 0x20, 0x33, 0x32, 0x29, 0x20, 0x25, 0x20
        /*00ad*/ 	.byte	0x34, 0x29, 0x20, 0x3d, 0x3d, 0x20, 0x28, 0x28, 0x28, 0x74, 0x6d, 0x65, 0x6d, 0x5f, 0x61, 0x64
        /*00bd*/ 	.byte	0x64, 0x72, 0x20, 0x3e, 0x3e, 0x20, 0x31, 0x36, 0x29, 0x20, 0x2f, 0x20, 0x33, 0x32, 0x29, 0x20
        /*00cd*/ 	.byte	0x25, 0x20, 0x34, 0x29, 0x00
	.type		__unnamed_1,@object
	.size		__unnamed_1,(__unnamed_2 - __unnamed_1)
__unnamed_1:
        /*00d2*/ 	.byte	0x61, 0x75, 0x74, 0x6f, 0x20, 0x63, 0x75, 0x74, 0x65, 0x3a, 0x3a, 0x61, 0x73, 0x5f, 0x70, 0x6f
        /* <DEDUP_REMOVED lines=24> */
        /*0262*/ 	.byte	0x43, 0x3c, 0x38, 0x31, 0x39, 0x32, 0x3e, 0x3e, 0x3e, 0x3e, 0x5d, 0x00
	.type		__unnamed_2,@object
	.size		__unnamed_2,(.L_2 - __unnamed_2)
__unnamed_2:
        /* <DEDUP_REMOVED lines=42> */
        /*050e*/ 	.byte	0x3e, 0x3e, 0x3e, 0x3e, 0x5d, 0x00
.L_2:


//--------------------- .nv.shared._ZN7cutlass13device_kernelINS_4gemm6kernel13GemmUniversalIN4cute5tupleIJiiiiEEENS1_10collective13CollectiveMmaINS1_35MainloopSm100TmaUmmaWarpSpecializedILi5ELi2ELi4ENS5_IJNS4_1CILi2EEESB_NSA_ILi1EEEEEEEENS5_IJNSA_ILi256EEENSA_ILi128EEENSA_ILi32EEEEEENS_12float_e4m3_tENS5_IJlSC_lEEESJ_SK_NS4_8TiledMMAINS4_8MMA_AtomIJNS4_10MMA_TraitsINS4_25SM100_MMA_F8F6F4_2x1SM_SSEJSJ_SJ_fSF_SG_NS4_17integral_constantINS4_4UMMA5MajorELSR_0EEESS_NSP_INSQ_7ScaleInELST_0EEESU_EEEEEENS4_6LayoutINS5_IJSC_SC_SC_EEENS5_IJNSA_ILi0EEESZ_SZ_EEEEENS5_IJNS4_10UnderscoreES12_S12_EEEEENS4_28SM100_TMA_2SM_LOAD_MULTICASTENS4_14ComposedLayoutINS4_7SwizzleILi1ELi4ELi3EEENS4_18smem_ptr_flag_bitsILi8EEENSX_INS5_IJNSA_ILi8EEESH_EEENS5_IJSH_SC_EEEEEEEvNS4_8identityENS4_18SM100_TMA_2SM_LOADES1F_vS1G_EENS_8epilogue10collective18CollectiveEpilogueINS1J_23Sm100TmaWarpSpecializedILi2ELi2ELi64ELb0ELb0EEEJNS5_IJSG_SG_SH_EEENS5_IJNSX_ISG_SC_EENSX_INSA_ILi64EEESC_EEEEESJ_SK_SJ_SK_NS1J_6fusion15FusionCallbacksIS1N_NS1T_17LinearCombinationISJ_fSJ_fLNS_15FloatRoundStyleE2EEES1O_S1S_JEEENS4_5SM1004TMEM4LOAD26SM100_TMEM_LOAD_32dp32b64xENS4_13SM90_TMA_LOADENS16_INS17_ILi2ELi4ELi3EEES1A_NSX_INS5_IJS1B_S1Q_EEENS5_IJS1Q_SC_EEEEEEENS4_39AutoVectorizingCopyWithAssumedAlignmentILi128EEENS4_14SM90_TMA_STOREES28_S2A_S2A_EEEvvEEEEvNT_6ParamsE --------------------------
	.section	.nv.shared._ZN7cutlass13device_kernelINS_4gemm6kernel13GemmUniversalIN4cute5tupleIJiiiiEEENS1_10collective13CollectiveMmaINS1_35MainloopSm100TmaUmmaWarpSpecializedILi5ELi2ELi4ENS5_IJNS4_1CILi2EEESB_NSA_ILi1EEEEEEEENS5_IJNSA_ILi256EEENSA_ILi128EEENSA_ILi32EEEEEENS_12float_e4m3_tENS5_IJlSC_lEEESJ_SK_NS4_8TiledMMAINS4_8MMA_AtomIJNS4_10MMA_TraitsINS4_25SM100_MMA_F8F6F4_2x1SM_SSEJSJ_SJ_fSF_SG_NS4_17integral_constantINS4_4UMMA5MajorELSR_0EEESS_NSP_INSQ_7ScaleInELST_0EEESU_EEEEEENS4_6LayoutINS5_IJSC_SC_SC_EEENS5_IJNSA_ILi0EEESZ_SZ_EEEEENS5_IJNS4_10UnderscoreES12_S12_EEEEENS4_28SM100_TMA_2SM_LOAD_MULTICASTENS4_14ComposedLayoutINS4_7SwizzleILi1ELi4ELi3EEENS4_18smem_ptr_flag_bitsILi8EEENSX_INS5_IJNSA_ILi8EEESH_EEENS5_IJSH_SC_EEEEEEEvNS4_8identityENS4_18SM100_TMA_2SM_LOADES1F_vS1G_EENS_8epilogue10collective18CollectiveEpilogueINS1J_23Sm100TmaWarpSpecializedILi2ELi2ELi64ELb0ELb0EEEJNS5_IJSG_SG_SH_EEENS5_IJNSX_ISG_SC_EENSX_INSA_ILi64EEESC_EEEEESJ_SK_SJ_SK_NS1J_6fusion15FusionCallbacksIS1N_NS1T_17LinearCombinationISJ_fSJ_fLNS_15FloatRoundStyleE2EEES1O_S1S_JEEENS4_5SM1004TMEM4LOAD26SM100_TMEM_LOAD_32dp32b64xENS4_13SM90_TMA_LOADENS16_INS17_ILi2ELi4ELi3EEES1A_NSX_INS5_IJS1B_S1Q_EEENS5_IJS1Q_SC_EEEEEEENS4_39AutoVectorizingCopyWithAssumedAlignmentILi128EEENS4_14SM90_TMA_STOREES28_S2A_S2A_EEEvvEEEEvNT_6ParamsE,"aw",@nobits
	.sectionflags	@""
	.align	16
	.zero		1024


//--------------------- .nv.shared.reserved.0     --------------------------
	.section	.nv.shared.reserved.0,"aw",@nobits
	.weak		__nv_reservedSMEM_offset_0_alias
	.size		__nv_reservedSMEM_offset_0_alias, 0, 64
	.other		__nv_reservedSMEM_offset_0_alias,@"STO_CUDA_RESERVED_SHARED STV_DEFAULT"
__nv_reservedSMEM_offset_0_alias:
	.zero		0
.nv.shared.reserved.0:
	.zero		64
	.weak		__nv_reservedSMEM_tcgen05_partition
	.type		__nv_reservedSMEM_tcgen05_partition,@object
	.size		__nv_reservedSMEM_tcgen05_partition,(.L_0 - __nv_reservedSMEM_tcgen05_partition)
__nv_reservedSMEM_tcgen05_partition:
	.zero		32
.L_0:


//--------------------- .nv.global                --------------------------
	.section	.nv.global,"aw",@nobits
.nv.global:
	.type		_ZN39_INTERNAL_3786f31d_4_k_cu_c48178eb_95164cute1_E,@object
	.size		_ZN39_INTERNAL_3786f31d_4_k_cu_c48178eb_95164cute1_E,(_ZN39_INTERNAL_3786f31d_4_k_cu_c48178eb_95164cuda3std3__45__cpo6cbeginE - _ZN39_INTERNAL_3786f31d_4_k_cu_c48178eb_95164cute1_E)
_ZN39_INTERNAL_3786f31d_4_k_cu_c48178eb_95164cute1_E:
	.zero		1
	.type		_ZN39_INTERNAL_3786f31d_4_k_cu_c48178eb_95164cuda3std3__45__cpo6cbeginE,@object
	.size		_ZN39_INTERNAL_3786f31d_4_k_cu_c48178eb_95164cuda3std3__45__cpo6cbeginE,(_ZN39_INTERNAL_3786f31d_4_k_cu_c48178eb_95164cuda3std3__48in_placeE - _ZN39_INTERNAL_3786f31d_4_k_cu_c48178eb_95164cuda3std3__45__cpo6cbeginE)
_ZN39_INTERNAL_3786f31d_4_k_cu_c48178eb_95164cuda3std3__45__cpo6cbeginE:
	.zero		1
	.type		_ZN39_INTERNAL_3786f31d_4_k_cu_c48178eb_95164cuda3std3__48in_placeE,@object
	.size		_ZN39_INTERNAL_3786f31d_4_k_cu_c48178eb_95164cuda3std3__48in_placeE,(_ZN39_INTERNAL_3786f31d_4_k_cu_c48178eb_95164cuda3std6ranges3__45__cpo9iter_moveE - _ZN39_INTERNAL_3786f31d_4_k_cu_c48178eb_95164cuda3std3__48in_placeE)
_ZN39_INTERNAL_3786f31d_4_k_cu_c48178eb_95164cuda3std3__48in_placeE:
	.zero		1
	.type		_ZN39_INTERNAL_3786f31d_4_k_cu_c48178eb_95164cuda3std6ranges3__45__cpo9iter_moveE,@object
	.size		_ZN39_INTERNAL_3786f31d_4_k_cu_c48178eb_95164cuda3std6ranges3__45__cpo9iter_moveE,(_ZN39_INTERNAL_3786f31d_4_k_cu_c48178eb_95164cuda3std3__45__cpo5beginE - _ZN39_INTERNAL_3786f31d_4_k_cu_c48178eb_95164cuda3std6ranges3__45__cpo9iter_moveE)
_ZN39_INTERNAL_3786f31d_4_k_cu_c48178eb_95164cuda3std6ranges3__45__cpo9iter_moveE:
	.zero		1
	.type		_ZN39_INTERNAL_3786f31d_4_k_cu_c48178eb_95164cuda3std3__45__cpo5beginE,@object
	.size		_ZN39_INTERNAL_3786f31d_4_k_cu_c48178eb_95164cuda3std3__45__cpo5beginE,(_ZN39_INTERNAL_3786f31d_4_k_cu_c48178eb_95164cuda3std3__441_GLOBAL__N__3786f31d_4_k_cu_c48178eb_95166ignoreE - _ZN39_INTERNAL_3786f31d_4_k_cu_c48178eb_95164cuda3std3__45__cpo5beginE)
_ZN39_INTERNAL_3786f31d_4_k_cu_c48178eb_95164cuda3std3__45__cpo5beginE:
	.zero		1
	.type		_ZN39_INTERNAL_3786f31d_4_k_cu_c48178eb_95164cuda3std3__441_GLOBAL__N__3786f31d_4_k_cu_c48178eb_95166ignoreE,@object
	.size		_ZN39_INTERNAL_3786f31d_4_k_cu_c48178eb_95164cuda3std3__441_GLOBAL__N__3786f31d_4_k_cu_c48178eb_95166ignoreE,(_ZN39_INTERNAL_3786f31d_4_k_cu_c48178eb_95164cute7productE - _ZN39_INTERNAL_3786f31d_4_k_cu_c48178eb_95164cuda3std3__441_GLOBAL__N__3786f31d_4_k_cu_c48178eb_95166ignoreE)
_ZN39_INTERNAL_3786f31d_4_k_cu_c48178eb_95164cuda3std3__441_GLOBAL__N__3786f31d_4_k_cu_c48178eb_95166ignoreE:
	.zero		1
	.type		_ZN39_INTERNAL_3786f31d_4_k_cu_c48178eb_95164cute7productE,@object
	.size		_ZN39_INTERNAL_3786f31d_4_k_cu_c48178eb_95164cute7productE,(_ZN39_INTERNAL_3786f31d_4_k_cu_c48178eb_95164cuda3std3__45__cpo3endE - _ZN39_INTERNAL_3786f31d_4_k_cu_c48178eb_95164cute7productE)
_ZN39_INTERNAL_3786f31d_4_k_cu_c48178eb_95164cute7productE:
	.zero		1
	.type		_ZN39_INTERNAL_3786f31d_4_k_cu_c48178eb_95164cuda3std3__45__cpo3endE,@object
	.size		_ZN39_INTERNAL_3786f31d_4_k_cu_c48178eb_95164cuda3std3__45__cpo3endE,(_ZN39_INTERNAL_3786f31d_4_k_cu_c48178eb_95164cuda3std3__419piecewise_constructE - _ZN39_INTERNAL_3786f31d_4_k_cu_c48178eb_95164cuda3std3__45__cpo3endE)
_ZN39_INTERNAL_3786f31d_4_k_cu_c48178eb_95164cuda3std3__45__cpo3endE:
	.zero		1
	.type		_ZN39_INTERNAL_3786f31d_4_k_cu_c48178eb_95164cuda3std3__419piecewise_constructE,@object
	.size		_ZN39_INTERNAL_3786f31d_4_k_cu_c48178eb_95164cuda3std3__419piecewise_constructE,(_ZN39_INTERNAL_3786f31d_4_k_cu_c48178eb_95164cuda3std3__45__cpo4cendE - _ZN39_INTERNAL_3786f31d_4_k_cu_c48178eb_95164cuda3std3__419piecewise_constructE)
_ZN39_INTERNAL_3786f31d_4_k_cu_c48178eb_95164cuda3std3__419piecewise_constructE:
	.zero		1
	.type		_ZN39_INTERNAL_3786f31d_4_k_cu_c48178eb_95164cuda3std3__45__cpo4cendE,@object
	.size		_ZN39_INTERNAL_3786f31d_4_k_cu_c48178eb_95164cuda3std3__45__cpo4cendE,(_ZN39_INTERNAL_3786f31d_4_k_cu_c48178eb_95164cuda3std6ranges3__45__cpo4swapE - _ZN39_INTERNAL_3786f31d_4_k_cu_c48178eb_95164cuda3std3__45__cpo4cendE)
_ZN39_INTERNAL_3786f31d_4_k_cu_c48178eb_95164cuda3std3__45__cpo4cendE:
	.zero		1
	.type		_ZN39_INTERNAL_3786f31d_4_k_cu_c48178eb_95164cuda3std6ranges3__45__cpo4swapE,@object
	.size		_ZN39_INTERNAL_3786f31d_4_k_cu_c48178eb_95164cuda3std6ranges3__45__cpo4swapE,(.L_10 - _ZN39_INTERNAL_3786f31d_4_k_cu_c48178eb_95164cuda3std6ranges3__45__cpo4swapE)
_ZN39_INTERNAL_3786f31d_4_k_cu_c48178eb_95164cuda3std6ranges3__45__cpo4swapE:
	.zero		1
.L_10:


//--------------------- .nv.constant0._ZN7cutlass13device_kernelINS_4gemm6kernel13GemmUniversalIN4cute5tupleIJiiiiEEENS1_10collective13CollectiveMmaINS1_35MainloopSm100TmaUmmaWarpSpecializedILi5ELi2ELi4ENS5_IJNS4_1CILi2EEESB_NSA_ILi1EEEEEEEENS5_IJNSA_ILi256EEENSA_ILi128EEENSA_ILi32EEEEEENS_12float_e4m3_tENS5_IJlSC_lEEESJ_SK_NS4_8TiledMMAINS4_8MMA_AtomIJNS4_10MMA_TraitsINS4_25SM100_MMA_F8F6F4_2x1SM_SSEJSJ_SJ_fSF_SG_NS4_17integral_constantINS4_4UMMA5MajorELSR_0EEESS_NSP_INSQ_7ScaleInELST_0EEESU_EEEEEENS4_6LayoutINS5_IJSC_SC_SC_EEENS5_IJNSA_ILi0EEESZ_SZ_EEEEENS5_IJNS4_10UnderscoreES12_S12_EEEEENS4_28SM100_TMA_2SM_LOAD_MULTICASTENS4_14ComposedLayoutINS4_7SwizzleILi1ELi4ELi3EEENS4_18smem_ptr_flag_bitsILi8EEENSX_INS5_IJNSA_ILi8EEESH_EEENS5_IJSH_SC_EEEEEEEvNS4_8identityENS4_18SM100_TMA_2SM_LOADES1F_vS1G_EENS_8epilogue10collective18CollectiveEpilogueINS1J_23Sm100TmaWarpSpecializedILi2ELi2ELi64ELb0ELb0EEEJNS5_IJSG_SG_SH_EEENS5_IJNSX_ISG_SC_EENSX_INSA_ILi64EEESC_EEEEESJ_SK_SJ_SK_NS1J_6fusion15FusionCallbacksIS1N_NS1T_17LinearCombinationISJ_fSJ_fLNS_15FloatRoundStyleE2EEES1O_S1S_JEEENS4_5SM1004TMEM4LOAD26SM100_TMEM_LOAD_32dp32b64xENS4_13SM90_TMA_LOADENS16_INS17_ILi2ELi4ELi3EEES1A_NSX_INS5_IJS1B_S1Q_EEENS5_IJS1Q_SC_EEEEEEENS4_39AutoVectorizingCopyWithAssumedAlignmentILi128EEENS4_14SM90_TMA_STOREES28_S2A_S2A_EEEvvEEEEvNT_6ParamsE --------------------------
	.section	.nv.constant0._ZN7cutlass13device_kernelINS_4gemm6kernel13GemmUniversalIN4cute5tupleIJiiiiEEENS1_10collective13CollectiveMmaINS1_35MainloopSm100TmaUmmaWarpSpecializedILi5ELi2ELi4ENS5_IJNS4_1CILi2EEESB_NSA_ILi1EEEEEEEENS5_IJNSA_ILi256EEENSA_ILi128EEENSA_ILi32EEEEEENS_12float_e4m3_tENS5_IJlSC_lEEESJ_SK_NS4_8TiledMMAINS4_8MMA_AtomIJNS4_10MMA_TraitsINS4_25SM100_MMA_F8F6F4_2x1SM_SSEJSJ_SJ_fSF_SG_NS4_17integral_constantINS4_4UMMA5MajorELSR_0EEESS_NSP_INSQ_7ScaleInELST_0EEESU_EEEEEENS4_6LayoutINS5_IJSC_SC_SC_EEENS5_IJNSA_ILi0EEESZ_SZ_EEEEENS5_IJNS4_10UnderscoreES12_S12_EEEEENS4_28SM100_TMA_2SM_LOAD_MULTICASTENS4_14ComposedLayoutINS4_7SwizzleILi1ELi4ELi3EEENS4_18smem_ptr_flag_bitsILi8EEENSX_INS5_IJNSA_ILi8EEESH_EEENS5_IJSH_SC_EEEEEEEvNS4_8identityENS4_18SM100_TMA_2SM_LOADES1F_vS1G_EENS_8epilogue10collective18CollectiveEpilogueINS1J_23Sm100TmaWarpSpecializedILi2ELi2ELi64ELb0ELb0EEEJNS5_IJSG_SG_SH_EEENS5_IJNSX_ISG_SC_EENSX_INSA_ILi64EEESC_EEEEESJ_SK_SJ_SK_NS1J_6fusion15FusionCallbacksIS1N_NS1T_17LinearCombinationISJ_fSJ_fLNS_15FloatRoundStyleE2EEES1O_S1S_JEEENS4_5SM1004TMEM4LOAD26SM100_TMEM_LOAD_32dp32b64xENS4_13SM90_TMA_LOADENS16_INS17_ILi2ELi4ELi3EEES1A_NSX_INS5_IJS1B_S1Q_EEENS5_IJS1Q_SC_EEEEEEENS4_39AutoVectorizingCopyWithAssumedAlignmentILi128EEENS4_14SM90_TMA_STOREES28_S2A_S2A_EEEvvEEEEvNT_6ParamsE,"a",@progbits
	.sectionflags	@""
	.align	4
.nv.constant0._ZN7cutlass13device_kernelINS_4gemm6kernel13GemmUniversalIN4cute5tupleIJiiiiEEENS1_10collective13CollectiveMmaINS1_35MainloopSm100TmaUmmaWarpSpecializedILi5ELi2ELi4ENS5_IJNS4_1CILi2EEESB_NSA_ILi1EEEEEEEENS5_IJNSA_ILi256EEENSA_ILi128EEENSA_ILi32EEEEEENS_12float_e4m3_tENS5_IJlSC_lEEESJ_SK_NS4_8TiledMMAINS4_8MMA_AtomIJNS4_10MMA_TraitsINS4_25SM100_MMA_F8F6F4_2x1SM_SSEJSJ_SJ_fSF_SG_NS4_17integral_constantINS4_4UMMA5MajorELSR_0EEESS_NSP_INSQ_7ScaleInELST_0EEESU_EEEEEENS4_6LayoutINS5_IJSC_SC_SC_EEENS5_IJNSA_ILi0EEESZ_SZ_EEEEENS5_IJNS4_10UnderscoreES12_S12_EEEEENS4_28SM100_TMA_2SM_LOAD_MULTICASTENS4_14ComposedLayoutINS4_7SwizzleILi1ELi4ELi3EEENS4_18smem_ptr_flag_bitsILi8EEENSX_INS5_IJNSA_ILi8EEESH_EEENS5_IJSH_SC_EEEEEEEvNS4_8identityENS4_18SM100_TMA_2SM_LOADES1F_vS1G_EENS_8epilogue10collective18CollectiveEpilogueINS1J_23Sm100TmaWarpSpecializedILi2ELi2ELi64ELb0ELb0EEEJNS5_IJSG_SG_SH_EEENS5_IJNSX_ISG_SC_EENSX_INSA_ILi64EEESC_EEEEESJ_SK_SJ_SK_NS1J_6fusion15FusionCallbacksIS1N_NS1T_17LinearCombinationISJ_fSJ_fLNS_15FloatRoundStyleE2EEES1O_S1S_JEEENS4_5SM1004TMEM4LOAD26SM100_TMEM_LOAD_32dp32b64xENS4_13SM90_TMA_LOADENS16_INS17_ILi2ELi4ELi3EEES1A_NSX_INS5_IJS1B_S1Q_EEENS5_IJS1Q_SC_EEEEEEENS4_39AutoVectorizingCopyWithAssumedAlignmentILi128EEENS4_14SM90_TMA_STOREES28_S2A_S2A_EEEvvEEEEvNT_6ParamsE:
	.zero		2944


//--------------------- SYMBOLS --------------------------

	.type		.nv.reservedSmem.offset0,@object
	.size		.nv.reservedSmem.offset0,0x4
	.type		.nv.reservedSmem.cap,@object
	.size		.nv.reservedSmem.cap,0x4
	.type		__assertfail,@function
